//
// Generated by NVIDIA NVVM Compiler
//
// Compiler Build ID: CL-36424714
// Cuda compilation tools, release 13.0, V13.0.88
// Based on NVVM 20.0.0
//

.version 9.0
.target sm_100
.address_size 64

	// .globl	_Z6red_chPfS_iii
// _ZZ11ew_gpu_mmulPfS_S_iiiiiiiiE3s_w has been demoted
// _ZZ11ew_gpu_mmulPfS_S_iiiiiiiiE3s_i has been demoted

.visible .entry _Z6red_chPfS_iii(
	.param .u64 .ptr .align 1 _Z6red_chPfS_iii_param_0,
	.param .u64 .ptr .align 1 _Z6red_chPfS_iii_param_1,
	.param .u32 _Z6red_chPfS_iii_param_2,
	.param .u32 _Z6red_chPfS_iii_param_3,
	.param .u32 _Z6red_chPfS_iii_param_4
)
{
	.reg .pred 	%p<10>;
	.reg .b32 	%r<209>;
	.reg .b32 	%f<83>;
	.reg .b64 	%rd<66>;

	ld.param.u64 	%rd3, [_Z6red_chPfS_iii_param_1];
	ld.param.u32 	%r76, [_Z6red_chPfS_iii_param_2];
	ld.param.u32 	%r78, [_Z6red_chPfS_iii_param_4];
	cvta.to.global.u64 	%rd1, %rd3;
	mov.u32 	%r1, %tid.y;
	mov.u32 	%r2, %tid.x;
	setp.lt.s32 	%p1, %r76, 1;
	mov.f32 	%f82, 0f00000000;
	@%p1 bra 	$L__BB0_13;
	mov.u32 	%r3, %ntid.x;
	mov.u32 	%r4, %ntid.y;
	mov.u32 	%r5, %ctaid.x;
	mov.u32 	%r6, %ctaid.y;
	setp.lt.u32 	%p2, %r76, 16;
	mov.f32 	%f82, 0f00000000;
	mov.b32 	%r205, 0;
	@%p2 bra 	$L__BB0_4;
	ld.param.u32 	%r183, [_Z6red_chPfS_iii_param_3];
	and.b32  	%r80, %r76, 2147483632;
	neg.s32 	%r203, %r80;
	add.s32 	%r81, %r5, %r183;
	mad.lo.s32 	%r82, %r78, %r81, %r6;
	mad.lo.s32 	%r83, %r4, %r82, %r1;
	mad.lo.s32 	%r202, %r3, %r83, %r2;
	shl.b32 	%r84, %r183, 1;
	add.s32 	%r85, %r5, %r84;
	mad.lo.s32 	%r86, %r78, %r85, %r6;
	mad.lo.s32 	%r87, %r4, %r86, %r1;
	mad.lo.s32 	%r201, %r3, %r87, %r2;
	mad.lo.s32 	%r88, %r183, 3, %r5;
	mad.lo.s32 	%r89, %r78, %r88, %r6;
	mad.lo.s32 	%r90, %r4, %r89, %r1;
	mad.lo.s32 	%r200, %r3, %r90, %r2;
	shl.b32 	%r91, %r183, 2;
	add.s32 	%r92, %r5, %r91;
	mad.lo.s32 	%r93, %r78, %r92, %r6;
	mad.lo.s32 	%r94, %r4, %r93, %r1;
	mad.lo.s32 	%r199, %r3, %r94, %r2;
	mad.lo.s32 	%r95, %r183, 5, %r5;
	mad.lo.s32 	%r96, %r78, %r95, %r6;
	mad.lo.s32 	%r97, %r4, %r96, %r1;
	mad.lo.s32 	%r198, %r3, %r97, %r2;
	mad.lo.s32 	%r98, %r183, 6, %r5;
	mad.lo.s32 	%r99, %r78, %r98, %r6;
	mad.lo.s32 	%r100, %r4, %r99, %r1;
	mad.lo.s32 	%r197, %r3, %r100, %r2;
	mad.lo.s32 	%r101, %r183, 7, %r5;
	mad.lo.s32 	%r102, %r78, %r101, %r6;
	mad.lo.s32 	%r103, %r4, %r102, %r1;
	mad.lo.s32 	%r196, %r3, %r103, %r2;
	shl.b32 	%r104, %r183, 3;
	add.s32 	%r105, %r5, %r104;
	mad.lo.s32 	%r106, %r78, %r105, %r6;
	mad.lo.s32 	%r107, %r4, %r106, %r1;
	mad.lo.s32 	%r195, %r3, %r107, %r2;
	mad.lo.s32 	%r108, %r183, 9, %r5;
	mad.lo.s32 	%r109, %r78, %r108, %r6;
	mad.lo.s32 	%r110, %r4, %r109, %r1;
	mad.lo.s32 	%r194, %r3, %r110, %r2;
	mad.lo.s32 	%r111, %r183, 10, %r5;
	mad.lo.s32 	%r112, %r78, %r111, %r6;
	mad.lo.s32 	%r113, %r4, %r112, %r1;
	mad.lo.s32 	%r193, %r3, %r113, %r2;
	mad.lo.s32 	%r114, %r183, 11, %r5;
	mad.lo.s32 	%r115, %r78, %r114, %r6;
	mad.lo.s32 	%r116, %r4, %r115, %r1;
	mad.lo.s32 	%r192, %r3, %r116, %r2;
	mad.lo.s32 	%r117, %r183, 12, %r5;
	mad.lo.s32 	%r118, %r78, %r117, %r6;
	mad.lo.s32 	%r119, %r4, %r118, %r1;
	mad.lo.s32 	%r191, %r3, %r119, %r2;
	mad.lo.s32 	%r120, %r183, 13, %r5;
	mad.lo.s32 	%r121, %r78, %r120, %r6;
	mad.lo.s32 	%r122, %r4, %r121, %r1;
	mad.lo.s32 	%r190, %r3, %r122, %r2;
	mad.lo.s32 	%r123, %r183, 14, %r5;
	mad.lo.s32 	%r124, %r78, %r123, %r6;
	mad.lo.s32 	%r125, %r4, %r124, %r1;
	mad.lo.s32 	%r189, %r3, %r125, %r2;
	mad.lo.s32 	%r126, %r183, 15, %r5;
	mad.lo.s32 	%r127, %r78, %r126, %r6;
	mad.lo.s32 	%r128, %r4, %r127, %r1;
	mad.lo.s32 	%r188, %r3, %r128, %r2;
	mad.lo.s32 	%r129, %r78, %r5, %r6;
	mad.lo.s32 	%r130, %r4, %r129, %r1;
	mad.lo.s32 	%r187, %r3, %r130, %r2;
	mov.f32 	%f82, 0f00000000;
$L__BB0_3:
	.pragma "nounroll";
	ld.param.u32 	%r184, [_Z6red_chPfS_iii_param_3];
	and.b32  	%r205, %r76, 2147483632;
	mul.wide.u32 	%rd4, %r187, 4;
	add.s64 	%rd5, %rd1, %rd4;
	ld.global.f32 	%f18, [%rd5];
	add.f32 	%f19, %f82, %f18;
	mul.wide.u32 	%rd6, %r202, 4;
	add.s64 	%rd7, %rd1, %rd6;
	ld.global.f32 	%f20, [%rd7];
	add.f32 	%f21, %f19, %f20;
	mul.wide.u32 	%rd8, %r201, 4;
	add.s64 	%rd9, %rd1, %rd8;
	ld.global.f32 	%f22, [%rd9];
	add.f32 	%f23, %f21, %f22;
	mul.wide.u32 	%rd10, %r200, 4;
	add.s64 	%rd11, %rd1, %rd10;
	ld.global.f32 	%f24, [%rd11];
	add.f32 	%f25, %f23, %f24;
	mul.wide.u32 	%rd12, %r199, 4;
	add.s64 	%rd13, %rd1, %rd12;
	ld.global.f32 	%f26, [%rd13];
	add.f32 	%f27, %f25, %f26;
	mul.wide.u32 	%rd14, %r198, 4;
	add.s64 	%rd15, %rd1, %rd14;
	ld.global.f32 	%f28, [%rd15];
	add.f32 	%f29, %f27, %f28;
	mul.wide.u32 	%rd16, %r197, 4;
	add.s64 	%rd17, %rd1, %rd16;
	ld.global.f32 	%f30, [%rd17];
	add.f32 	%f31, %f29, %f30;
	mul.wide.u32 	%rd18, %r196, 4;
	add.s64 	%rd19, %rd1, %rd18;
	ld.global.f32 	%f32, [%rd19];
	add.f32 	%f33, %f31, %f32;
	mul.wide.u32 	%rd20, %r195, 4;
	add.s64 	%rd21, %rd1, %rd20;
	ld.global.f32 	%f34, [%rd21];
	add.f32 	%f35, %f33, %f34;
	mul.wide.u32 	%rd22, %r194, 4;
	add.s64 	%rd23, %rd1, %rd22;
	ld.global.f32 	%f36, [%rd23];
	add.f32 	%f37, %f35, %f36;
	mul.wide.u32 	%rd24, %r193, 4;
	add.s64 	%rd25, %rd1, %rd24;
	ld.global.f32 	%f38, [%rd25];
	add.f32 	%f39, %f37, %f38;
	mul.wide.u32 	%rd26, %r192, 4;
	add.s64 	%rd27, %rd1, %rd26;
	ld.global.f32 	%f40, [%rd27];
	add.f32 	%f41, %f39, %f40;
	mul.wide.u32 	%rd28, %r191, 4;
	add.s64 	%rd29, %rd1, %rd28;
	ld.global.f32 	%f42, [%rd29];
	add.f32 	%f43, %f41, %f42;
	mul.wide.u32 	%rd30, %r190, 4;
	add.s64 	%rd31, %rd1, %rd30;
	ld.global.f32 	%f44, [%rd31];
	add.f32 	%f45, %f43, %f44;
	mul.wide.u32 	%rd32, %r189, 4;
	add.s64 	%rd33, %rd1, %rd32;
	ld.global.f32 	%f46, [%rd33];
	add.f32 	%f47, %f45, %f46;
	mul.wide.u32 	%rd34, %r188, 4;
	add.s64 	%rd35, %rd1, %rd34;
	ld.global.f32 	%f48, [%rd35];
	add.f32 	%f82, %f47, %f48;
	add.s32 	%r203, %r203, 16;
	mul.lo.s32 	%r131, %r4, %r3;
	mul.lo.s32 	%r132, %r131, %r78;
	mul.lo.s32 	%r133, %r132, %r184;
	shl.b32 	%r134, %r133, 4;
	add.s32 	%r202, %r202, %r134;
	add.s32 	%r201, %r201, %r134;
	add.s32 	%r200, %r200, %r134;
	add.s32 	%r199, %r199, %r134;
	add.s32 	%r198, %r198, %r134;
	add.s32 	%r197, %r197, %r134;
	add.s32 	%r196, %r196, %r134;
	add.s32 	%r195, %r195, %r134;
	add.s32 	%r194, %r194, %r134;
	add.s32 	%r193, %r193, %r134;
	add.s32 	%r192, %r192, %r134;
	add.s32 	%r191, %r191, %r134;
	add.s32 	%r190, %r190, %r134;
	add.s32 	%r189, %r189, %r134;
	add.s32 	%r188, %r188, %r134;
	add.s32 	%r187, %r187, %r134;
	setp.ne.s32 	%p3, %r203, 0;
	@%p3 bra 	$L__BB0_3;
$L__BB0_4:
	and.b32  	%r60, %r76, 15;
	setp.eq.s32 	%p4, %r60, 0;
	@%p4 bra 	$L__BB0_13;
	ld.param.u32 	%r185, [_Z6red_chPfS_iii_param_3];
	mul.lo.s32 	%r61, %r78, %r185;
	mad.lo.s32 	%r62, %r78, %r5, %r6;
	and.b32  	%r63, %r76, 7;
	setp.lt.u32 	%p5, %r60, 8;
	@%p5 bra 	$L__BB0_7;
	mad.lo.s32 	%r135, %r61, %r205, %r62;
	mad.lo.s32 	%r136, %r135, %r4, %r1;
	mad.lo.s32 	%r137, %r136, %r3, %r2;
	mul.wide.u32 	%rd36, %r137, 4;
	add.s64 	%rd37, %rd1, %rd36;
	ld.global.f32 	%f50, [%rd37];
	add.f32 	%f51, %f82, %f50;
	add.s32 	%r138, %r135, %r61;
	mad.lo.s32 	%r139, %r138, %r4, %r1;
	mad.lo.s32 	%r140, %r139, %r3, %r2;
	mul.wide.u32 	%rd38, %r140, 4;
	add.s64 	%rd39, %rd1, %rd38;
	ld.global.f32 	%f52, [%rd39];
	add.f32 	%f53, %f51, %f52;
	add.s32 	%r141, %r138, %r61;
	mad.lo.s32 	%r142, %r141, %r4, %r1;
	mad.lo.s32 	%r143, %r142, %r3, %r2;
	mul.wide.u32 	%rd40, %r143, 4;
	add.s64 	%rd41, %rd1, %rd40;
	ld.global.f32 	%f54, [%rd41];
	add.f32 	%f55, %f53, %f54;
	add.s32 	%r144, %r141, %r61;
	mad.lo.s32 	%r145, %r144, %r4, %r1;
	mad.lo.s32 	%r146, %r145, %r3, %r2;
	mul.wide.u32 	%rd42, %r146, 4;
	add.s64 	%rd43, %rd1, %rd42;
	ld.global.f32 	%f56, [%rd43];
	add.f32 	%f57, %f55, %f56;
	add.s32 	%r147, %r144, %r61;
	mad.lo.s32 	%r148, %r147, %r4, %r1;
	mad.lo.s32 	%r149, %r148, %r3, %r2;
	mul.wide.u32 	%rd44, %r149, 4;
	add.s64 	%rd45, %rd1, %rd44;
	ld.global.f32 	%f58, [%rd45];
	add.f32 	%f59, %f57, %f58;
	add.s32 	%r150, %r147, %r61;
	mad.lo.s32 	%r151, %r150, %r4, %r1;
	mad.lo.s32 	%r152, %r151, %r3, %r2;
	mul.wide.u32 	%rd46, %r152, 4;
	add.s64 	%rd47, %rd1, %rd46;
	ld.global.f32 	%f60, [%rd47];
	add.f32 	%f61, %f59, %f60;
	add.s32 	%r153, %r150, %r61;
	mad.lo.s32 	%r154, %r153, %r4, %r1;
	mad.lo.s32 	%r155, %r154, %r3, %r2;
	mul.wide.u32 	%rd48, %r155, 4;
	add.s64 	%rd49, %rd1, %rd48;
	ld.global.f32 	%f62, [%rd49];
	add.f32 	%f63, %f61, %f62;
	add.s32 	%r156, %r153, %r61;
	mad.lo.s32 	%r157, %r156, %r4, %r1;
	mad.lo.s32 	%r158, %r157, %r3, %r2;
	mul.wide.u32 	%rd50, %r158, 4;
	add.s64 	%rd51, %rd1, %rd50;
	ld.global.f32 	%f64, [%rd51];
	add.f32 	%f82, %f63, %f64;
	add.s32 	%r205, %r205, 8;
$L__BB0_7:
	setp.eq.s32 	%p6, %r63, 0;
	@%p6 bra 	$L__BB0_13;
	and.b32  	%r66, %r76, 3;
	setp.lt.u32 	%p7, %r63, 4;
	@%p7 bra 	$L__BB0_10;
	mad.lo.s32 	%r159, %r61, %r205, %r62;
	mad.lo.s32 	%r160, %r159, %r4, %r1;
	mad.lo.s32 	%r161, %r160, %r3, %r2;
	mul.wide.u32 	%rd52, %r161, 4;
	add.s64 	%rd53, %rd1, %rd52;
	ld.global.f32 	%f66, [%rd53];
	add.f32 	%f67, %f82, %f66;
	add.s32 	%r162, %r159, %r61;
	mad.lo.s32 	%r163, %r162, %r4, %r1;
	mad.lo.s32 	%r164, %r163, %r3, %r2;
	mul.wide.u32 	%rd54, %r164, 4;
	add.s64 	%rd55, %rd1, %rd54;
	ld.global.f32 	%f68, [%rd55];
	add.f32 	%f69, %f67, %f68;
	add.s32 	%r165, %r162, %r61;
	mad.lo.s32 	%r166, %r165, %r4, %r1;
	mad.lo.s32 	%r167, %r166, %r3, %r2;
	mul.wide.u32 	%rd56, %r167, 4;
	add.s64 	%rd57, %rd1, %rd56;
	ld.global.f32 	%f70, [%rd57];
	add.f32 	%f71, %f69, %f70;
	add.s32 	%r168, %r165, %r61;
	mad.lo.s32 	%r169, %r168, %r4, %r1;
	mad.lo.s32 	%r170, %r169, %r3, %r2;
	mul.wide.u32 	%rd58, %r170, 4;
	add.s64 	%rd59, %rd1, %rd58;
	ld.global.f32 	%f72, [%rd59];
	add.f32 	%f82, %f71, %f72;
	add.s32 	%r205, %r205, 4;
$L__BB0_10:
	setp.eq.s32 	%p8, %r66, 0;
	@%p8 bra 	$L__BB0_13;
	ld.param.u32 	%r186, [_Z6red_chPfS_iii_param_3];
	mad.lo.s32 	%r171, %r205, %r186, %r5;
	mad.lo.s32 	%r172, %r78, %r171, %r6;
	mad.lo.s32 	%r173, %r4, %r172, %r1;
	mad.lo.s32 	%r208, %r3, %r173, %r2;
	mul.lo.s32 	%r174, %r4, %r3;
	mul.lo.s32 	%r175, %r174, %r78;
	mul.lo.s32 	%r70, %r175, %r186;
	neg.s32 	%r207, %r66;
$L__BB0_12:
	.pragma "nounroll";
	mul.wide.u32 	%rd60, %r208, 4;
	add.s64 	%rd61, %rd1, %rd60;
	ld.global.f32 	%f73, [%rd61];
	add.f32 	%f82, %f82, %f73;
	add.s32 	%r208, %r208, %r70;
	add.s32 	%r207, %r207, 1;
	setp.ne.s32 	%p9, %r207, 0;
	@%p9 bra 	$L__BB0_12;
$L__BB0_13:
	ld.param.u64 	%rd65, [_Z6red_chPfS_iii_param_0];
	cvta.to.global.u64 	%rd62, %rd65;
	mov.u32 	%r176, %ctaid.x;
	mov.u32 	%r177, %ntid.x;
	mov.u32 	%r178, %ntid.y;
	mov.u32 	%r179, %ctaid.y;
	mad.lo.s32 	%r180, %r78, %r176, %r179;
	mad.lo.s32 	%r181, %r180, %r178, %r1;
	mad.lo.s32 	%r182, %r181, %r177, %r2;
	mul.wide.u32 	%rd63, %r182, 4;
	add.s64 	%rd64, %rd62, %rd63;
	st.global.f32 	[%rd64], %f82;
	ret;

}
	// .globl	_Z11ew_gpu_mmulPfS_S_iiiiiiii
.visible .entry _Z11ew_gpu_mmulPfS_S_iiiiiiii(
	.param .u64 .ptr .align 1 _Z11ew_gpu_mmulPfS_S_iiiiiiii_param_0,
	.param .u64 .ptr .align 1 _Z11ew_gpu_mmulPfS_S_iiiiiiii_param_1,
	.param .u64 .ptr .align 1 _Z11ew_gpu_mmulPfS_S_iiiiiiii_param_2,
	.param .u32 _Z11ew_gpu_mmulPfS_S_iiiiiiii_param_3,
	.param .u32 _Z11ew_gpu_mmulPfS_S_iiiiiiii_param_4,
	.param .u32 _Z11ew_gpu_mmulPfS_S_iiiiiiii_param_5,
	.param .u32 _Z11ew_gpu_mmulPfS_S_iiiiiiii_param_6,
	.param .u32 _Z11ew_gpu_mmulPfS_S_iiiiiiii_param_7,
	.param .u32 _Z11ew_gpu_mmulPfS_S_iiiiiiii_param_8,
	.param .u32 _Z11ew_gpu_mmulPfS_S_iiiiiiii_param_9,
	.param .u32 _Z11ew_gpu_mmulPfS_S_iiiiiiii_param_10
)
{
	.reg .pred 	%p<17>;
	.reg .b32 	%r<130>;
	.reg .b32 	%f<266>;
	.reg .b64 	%rd<16>;
	// demoted variable
	.shared .align 4 .b8 _ZZ11ew_gpu_mmulPfS_S_iiiiiiiiE3s_w[100];
	// demoted variable
	.shared .align 4 .b8 _ZZ11ew_gpu_mmulPfS_S_iiiiiiiiE3s_i[3844];
	ld.param.u64 	%rd4, [_Z11ew_gpu_mmulPfS_S_iiiiiiii_param_1];
	ld.param.u64 	%rd3, [_Z11ew_gpu_mmulPfS_S_iiiiiiii_param_2];
	ld.param.u32 	%r33, [_Z11ew_gpu_mmulPfS_S_iiiiiiii_param_3];
	ld.param.u32 	%r34, [_Z11ew_gpu_mmulPfS_S_iiiiiiii_param_4];
	ld.param.u32 	%r35, [_Z11ew_gpu_mmulPfS_S_iiiiiiii_param_5];
	ld.param.u32 	%r36, [_Z11ew_gpu_mmulPfS_S_iiiiiiii_param_6];
	ld.param.u32 	%r37, [_Z11ew_gpu_mmulPfS_S_iiiiiiii_param_7];
	ld.param.u32 	%r40, [_Z11ew_gpu_mmulPfS_S_iiiiiiii_param_10];
	cvta.to.global.u64 	%rd1, %rd4;
	mov.u32 	%r1, %tid.y;
	mov.u32 	%r2, %tid.x;
	mad.lo.s32 	%r3, %r33, %r1, %r2;
	setp.gt.s32 	%p1, %r3, 24;
	shl.b32 	%r41, %r3, 2;
	mov.u32 	%r125, _ZZ11ew_gpu_mmulPfS_S_iiiiiiiiE3s_w;
	add.s32 	%r4, %r125, %r41;
	@%p1 bra 	$L__BB1_2;
	cvta.to.global.u64 	%rd5, %rd3;
	mov.u32 	%r43, %ctaid.y;
	mov.u32 	%r44, %ctaid.z;
	mad.lo.s32 	%r45, %r40, %r43, %r44;
	mul.lo.s32 	%r46, %r37, %r37;
	mad.lo.s32 	%r47, %r46, %r45, %r3;
	mul.wide.u32 	%rd6, %r47, 4;
	add.s64 	%rd7, %rd5, %rd6;
	ld.global.f32 	%f13, [%rd7];
	st.shared.f32 	[%r4], %f13;
$L__BB1_2:
	mov.u32 	%r5, %ntid.x;
	mad.lo.s32 	%r6, %r1, %r5, %r2;
	mov.u32 	%r7, %ctaid.x;
	mov.u32 	%r8, %ctaid.z;
	mad.lo.s32 	%r48, %r40, %r7, %r8;
	mul.lo.s32 	%r49, %r36, %r36;
	mad.lo.s32 	%r9, %r49, %r48, %r6;
	mul.wide.u32 	%rd8, %r9, 4;
	add.s64 	%rd9, %rd1, %rd8;
	ld.global.f32 	%f14, [%rd9];
	shl.b32 	%r50, %r6, 2;
	mov.u32 	%r51, _ZZ11ew_gpu_mmulPfS_S_iiiiiiiiE3s_i;
	add.s32 	%r10, %r51, %r50;
	st.shared.f32 	[%r10], %f14;
	setp.gt.u32 	%p2, %r6, 231;
	@%p2 bra 	$L__BB1_4;
	add.s32 	%r52, %r9, 729;
	mul.wide.u32 	%rd10, %r52, 4;
	add.s64 	%rd11, %rd1, %rd10;
	ld.global.f32 	%f15, [%rd11];
	st.shared.f32 	[%r10+2916], %f15;
$L__BB1_4:
	bar.sync 	0;
	setp.ge.s32 	%p3, %r1, %r34;
	setp.ge.s32 	%p4, %r2, %r33;
	or.pred  	%p5, %p4, %p3;
	@%p5 bra 	$L__BB1_21;
	setp.lt.s32 	%p6, %r37, 1;
	mov.f32 	%f265, 0f00000000;
	@%p6 bra 	$L__BB1_17;
	mul.lo.s32 	%r11, %r35, %r1;
	mul.lo.s32 	%r12, %r35, %r2;
	and.b32  	%r13, %r37, 7;
	setp.lt.u32 	%p7, %r37, 8;
	mov.f32 	%f265, 0f00000000;
	mov.b32 	%r128, 0;
	@%p7 bra 	$L__BB1_9;
	and.b32  	%r55, %r37, 2147483640;
	neg.s32 	%r126, %r55;
	shl.b32 	%r15, %r37, 5;
	mad.lo.s32 	%r56, %r1, %r36, %r2;
	mul.lo.s32 	%r57, %r35, %r56;
	shl.b32 	%r58, %r57, 2;
	add.s32 	%r124, %r51, %r58;
	shl.b32 	%r17, %r36, 5;
	shl.b32 	%r18, %r36, 2;
	shl.b32 	%r19, %r37, 2;
	mov.f32 	%f265, 0f00000000;
$L__BB1_8:
	.pragma "nounroll";
	and.b32  	%r128, %r37, 2147483640;
	ld.shared.f32 	%f20, [%r124];
	ld.shared.f32 	%f21, [%r124+4];
	ld.shared.f32 	%f22, [%r124+8];
	ld.shared.f32 	%f23, [%r125];
	ld.shared.f32 	%f24, [%r125+4];
	ld.shared.f32 	%f25, [%r125+8];
	ld.shared.f32 	%f26, [%r124+12];
	ld.shared.f32 	%f27, [%r124+16];
	ld.shared.f32 	%f28, [%r125+12];
	ld.shared.f32 	%f29, [%r125+16];
	mul.f32 	%f30, %f21, %f24;
	fma.rn.f32 	%f31, %f20, %f23, %f30;
	fma.rn.f32 	%f32, %f22, %f25, %f31;
	fma.rn.f32 	%f33, %f26, %f28, %f32;
	fma.rn.f32 	%f34, %f27, %f29, %f33;
	add.f32 	%f35, %f265, %f34;
	bar.sync 	0;
	add.s32 	%r60, %r124, %r18;
	ld.shared.f32 	%f36, [%r60];
	ld.shared.f32 	%f37, [%r60+4];
	ld.shared.f32 	%f38, [%r60+8];
	add.s32 	%r61, %r125, %r19;
	ld.shared.f32 	%f39, [%r61];
	ld.shared.f32 	%f40, [%r61+4];
	ld.shared.f32 	%f41, [%r61+8];
	ld.shared.f32 	%f42, [%r60+12];
	ld.shared.f32 	%f43, [%r60+16];
	ld.shared.f32 	%f44, [%r61+12];
	ld.shared.f32 	%f45, [%r61+16];
	mul.f32 	%f46, %f37, %f40;
	fma.rn.f32 	%f47, %f36, %f39, %f46;
	fma.rn.f32 	%f48, %f38, %f41, %f47;
	fma.rn.f32 	%f49, %f42, %f44, %f48;
	fma.rn.f32 	%f50, %f43, %f45, %f49;
	add.f32 	%f51, %f35, %f50;
	bar.sync 	0;
	add.s32 	%r62, %r60, %r18;
	ld.shared.f32 	%f52, [%r62];
	ld.shared.f32 	%f53, [%r62+4];
	ld.shared.f32 	%f54, [%r62+8];
	add.s32 	%r63, %r61, %r19;
	ld.shared.f32 	%f55, [%r63];
	ld.shared.f32 	%f56, [%r63+4];
	ld.shared.f32 	%f57, [%r63+8];
	ld.shared.f32 	%f58, [%r62+12];
	ld.shared.f32 	%f59, [%r62+16];
	ld.shared.f32 	%f60, [%r63+12];
	ld.shared.f32 	%f61, [%r63+16];
	mul.f32 	%f62, %f53, %f56;
	fma.rn.f32 	%f63, %f52, %f55, %f62;
	fma.rn.f32 	%f64, %f54, %f57, %f63;
	fma.rn.f32 	%f65, %f58, %f60, %f64;
	fma.rn.f32 	%f66, %f59, %f61, %f65;
	add.f32 	%f67, %f51, %f66;
	bar.sync 	0;
	add.s32 	%r64, %r62, %r18;
	ld.shared.f32 	%f68, [%r64];
	ld.shared.f32 	%f69, [%r64+4];
	ld.shared.f32 	%f70, [%r64+8];
	add.s32 	%r65, %r63, %r19;
	ld.shared.f32 	%f71, [%r65];
	ld.shared.f32 	%f72, [%r65+4];
	ld.shared.f32 	%f73, [%r65+8];
	ld.shared.f32 	%f74, [%r64+12];
	ld.shared.f32 	%f75, [%r64+16];
	ld.shared.f32 	%f76, [%r65+12];
	ld.shared.f32 	%f77, [%r65+16];
	mul.f32 	%f78, %f69, %f72;
	fma.rn.f32 	%f79, %f68, %f71, %f78;
	fma.rn.f32 	%f80, %f70, %f73, %f79;
	fma.rn.f32 	%f81, %f74, %f76, %f80;
	fma.rn.f32 	%f82, %f75, %f77, %f81;
	add.f32 	%f83, %f67, %f82;
	bar.sync 	0;
	add.s32 	%r66, %r64, %r18;
	ld.shared.f32 	%f84, [%r66];
	ld.shared.f32 	%f85, [%r66+4];
	ld.shared.f32 	%f86, [%r66+8];
	add.s32 	%r67, %r65, %r19;
	ld.shared.f32 	%f87, [%r67];
	ld.shared.f32 	%f88, [%r67+4];
	ld.shared.f32 	%f89, [%r67+8];
	ld.shared.f32 	%f90, [%r66+12];
	ld.shared.f32 	%f91, [%r66+16];
	ld.shared.f32 	%f92, [%r67+12];
	ld.shared.f32 	%f93, [%r67+16];
	mul.f32 	%f94, %f85, %f88;
	fma.rn.f32 	%f95, %f84, %f87, %f94;
	fma.rn.f32 	%f96, %f86, %f89, %f95;
	fma.rn.f32 	%f97, %f90, %f92, %f96;
	fma.rn.f32 	%f98, %f91, %f93, %f97;
	add.f32 	%f99, %f83, %f98;
	bar.sync 	0;
	add.s32 	%r68, %r66, %r18;
	ld.shared.f32 	%f100, [%r68];
	ld.shared.f32 	%f101, [%r68+4];
	ld.shared.f32 	%f102, [%r68+8];
	add.s32 	%r69, %r67, %r19;
	ld.shared.f32 	%f103, [%r69];
	ld.shared.f32 	%f104, [%r69+4];
	ld.shared.f32 	%f105, [%r69+8];
	ld.shared.f32 	%f106, [%r68+12];
	ld.shared.f32 	%f107, [%r68+16];
	ld.shared.f32 	%f108, [%r69+12];
	ld.shared.f32 	%f109, [%r69+16];
	mul.f32 	%f110, %f101, %f104;
	fma.rn.f32 	%f111, %f100, %f103, %f110;
	fma.rn.f32 	%f112, %f102, %f105, %f111;
	fma.rn.f32 	%f113, %f106, %f108, %f112;
	fma.rn.f32 	%f114, %f107, %f109, %f113;
	add.f32 	%f115, %f99, %f114;
	bar.sync 	0;
	add.s32 	%r70, %r68, %r18;
	ld.shared.f32 	%f116, [%r70];
	ld.shared.f32 	%f117, [%r70+4];
	ld.shared.f32 	%f118, [%r70+8];
	add.s32 	%r71, %r69, %r19;
	ld.shared.f32 	%f119, [%r71];
	ld.shared.f32 	%f120, [%r71+4];
	ld.shared.f32 	%f121, [%r71+8];
	ld.shared.f32 	%f122, [%r70+12];
	ld.shared.f32 	%f123, [%r70+16];
	ld.shared.f32 	%f124, [%r71+12];
	ld.shared.f32 	%f125, [%r71+16];
	mul.f32 	%f126, %f117, %f120;
	fma.rn.f32 	%f127, %f116, %f119, %f126;
	fma.rn.f32 	%f128, %f118, %f121, %f127;
	fma.rn.f32 	%f129, %f122, %f124, %f128;
	fma.rn.f32 	%f130, %f123, %f125, %f129;
	add.f32 	%f131, %f115, %f130;
	bar.sync 	0;
	add.s32 	%r72, %r70, %r18;
	ld.shared.f32 	%f132, [%r72];
	ld.shared.f32 	%f133, [%r72+4];
	ld.shared.f32 	%f134, [%r72+8];
	add.s32 	%r73, %r71, %r19;
	ld.shared.f32 	%f135, [%r73];
	ld.shared.f32 	%f136, [%r73+4];
	ld.shared.f32 	%f137, [%r73+8];
	ld.shared.f32 	%f138, [%r72+12];
	ld.shared.f32 	%f139, [%r72+16];
	ld.shared.f32 	%f140, [%r73+12];
	ld.shared.f32 	%f141, [%r73+16];
	mul.f32 	%f142, %f133, %f136;
	fma.rn.f32 	%f143, %f132, %f135, %f142;
	fma.rn.f32 	%f144, %f134, %f137, %f143;
	fma.rn.f32 	%f145, %f138, %f140, %f144;
	fma.rn.f32 	%f146, %f139, %f141, %f145;
	add.f32 	%f265, %f131, %f146;
	bar.sync 	0;
	add.s32 	%r126, %r126, 8;
	add.s32 	%r125, %r125, %r15;
	add.s32 	%r124, %r124, %r17;
	setp.ne.s32 	%p8, %r126, 0;
	@%p8 bra 	$L__BB1_8;
$L__BB1_9:
	setp.eq.s32 	%p9, %r13, 0;
	@%p9 bra 	$L__BB1_17;
	and.b32  	%r28, %r37, 3;
	setp.lt.u32 	%p10, %r13, 4;
	@%p10 bra 	$L__BB1_12;
	add.s32 	%r74, %r128, %r11;
	mad.lo.s32 	%r75, %r74, %r36, %r12;
	shl.b32 	%r76, %r75, 2;
	mov.u32 	%r77, _ZZ11ew_gpu_mmulPfS_S_iiiiiiiiE3s_i;
	add.s32 	%r78, %r77, %r76;
	ld.shared.f32 	%f148, [%r78];
	ld.shared.f32 	%f149, [%r78+4];
	ld.shared.f32 	%f150, [%r78+8];
	mul.lo.s32 	%r79, %r128, %r37;
	shl.b32 	%r80, %r79, 2;
	mov.u32 	%r81, _ZZ11ew_gpu_mmulPfS_S_iiiiiiiiE3s_w;
	add.s32 	%r82, %r81, %r80;
	ld.shared.f32 	%f151, [%r82];
	ld.shared.f32 	%f152, [%r82+4];
	ld.shared.f32 	%f153, [%r82+8];
	ld.shared.f32 	%f154, [%r78+12];
	ld.shared.f32 	%f155, [%r78+16];
	ld.shared.f32 	%f156, [%r82+12];
	ld.shared.f32 	%f157, [%r82+16];
	mul.f32 	%f158, %f149, %f152;
	fma.rn.f32 	%f159, %f148, %f151, %f158;
	fma.rn.f32 	%f160, %f150, %f153, %f159;
	fma.rn.f32 	%f161, %f154, %f156, %f160;
	fma.rn.f32 	%f162, %f155, %f157, %f161;
	add.f32 	%f163, %f265, %f162;
	bar.sync 	0;
	shl.b32 	%r83, %r36, 2;
	add.s32 	%r84, %r78, %r83;
	ld.shared.f32 	%f164, [%r84];
	ld.shared.f32 	%f165, [%r84+4];
	ld.shared.f32 	%f166, [%r84+8];
	shl.b32 	%r85, %r37, 2;
	add.s32 	%r86, %r82, %r85;
	ld.shared.f32 	%f167, [%r86];
	ld.shared.f32 	%f168, [%r86+4];
	ld.shared.f32 	%f169, [%r86+8];
	ld.shared.f32 	%f170, [%r84+12];
	ld.shared.f32 	%f171, [%r84+16];
	ld.shared.f32 	%f172, [%r86+12];
	ld.shared.f32 	%f173, [%r86+16];
	mul.f32 	%f174, %f165, %f168;
	fma.rn.f32 	%f175, %f164, %f167, %f174;
	fma.rn.f32 	%f176, %f166, %f169, %f175;
	fma.rn.f32 	%f177, %f170, %f172, %f176;
	fma.rn.f32 	%f178, %f171, %f173, %f177;
	add.f32 	%f179, %f163, %f178;
	bar.sync 	0;
	add.s32 	%r87, %r84, %r83;
	ld.shared.f32 	%f180, [%r87];
	ld.shared.f32 	%f181, [%r87+4];
	ld.shared.f32 	%f182, [%r87+8];
	add.s32 	%r88, %r86, %r85;
	ld.shared.f32 	%f183, [%r88];
	ld.shared.f32 	%f184, [%r88+4];
	ld.shared.f32 	%f185, [%r88+8];
	ld.shared.f32 	%f186, [%r87+12];
	ld.shared.f32 	%f187, [%r87+16];
	ld.shared.f32 	%f188, [%r88+12];
	ld.shared.f32 	%f189, [%r88+16];
	mul.f32 	%f190, %f181, %f184;
	fma.rn.f32 	%f191, %f180, %f183, %f190;
	fma.rn.f32 	%f192, %f182, %f185, %f191;
	fma.rn.f32 	%f193, %f186, %f188, %f192;
	fma.rn.f32 	%f194, %f187, %f189, %f193;
	add.f32 	%f195, %f179, %f194;
	bar.sync 	0;
	add.s32 	%r89, %r87, %r83;
	ld.shared.f32 	%f196, [%r89];
	ld.shared.f32 	%f197, [%r89+4];
	ld.shared.f32 	%f198, [%r89+8];
	add.s32 	%r90, %r88, %r85;
	ld.shared.f32 	%f199, [%r90];
	ld.shared.f32 	%f200, [%r90+4];
	ld.shared.f32 	%f201, [%r90+8];
	ld.shared.f32 	%f202, [%r89+12];
	ld.shared.f32 	%f203, [%r89+16];
	ld.shared.f32 	%f204, [%r90+12];
	ld.shared.f32 	%f205, [%r90+16];
	mul.f32 	%f206, %f197, %f200;
	fma.rn.f32 	%f207, %f196, %f199, %f206;
	fma.rn.f32 	%f208, %f198, %f201, %f207;
	fma.rn.f32 	%f209, %f202, %f204, %f208;
	fma.rn.f32 	%f210, %f203, %f205, %f209;
	add.f32 	%f265, %f195, %f210;
	bar.sync 	0;
	add.s32 	%r128, %r128, 4;
$L__BB1_12:
	setp.eq.s32 	%p11, %r28, 0;
	@%p11 bra 	$L__BB1_17;
	setp.eq.s32 	%p12, %r28, 1;
	@%p12 bra 	$L__BB1_15;
	add.s32 	%r91, %r128, %r11;
	mad.lo.s32 	%r92, %r91, %r36, %r12;
	shl.b32 	%r93, %r92, 2;
	mov.u32 	%r94, _ZZ11ew_gpu_mmulPfS_S_iiiiiiiiE3s_i;
	add.s32 	%r95, %r94, %r93;
	ld.shared.f32 	%f212, [%r95];
	ld.shared.f32 	%f213, [%r95+4];
	ld.shared.f32 	%f214, [%r95+8];
	mul.lo.s32 	%r96, %r128, %r37;
	shl.b32 	%r97, %r96, 2;
	mov.u32 	%r98, _ZZ11ew_gpu_mmulPfS_S_iiiiiiiiE3s_w;
	add.s32 	%r99, %r98, %r97;
	ld.shared.f32 	%f215, [%r99];
	ld.shared.f32 	%f216, [%r99+4];
	ld.shared.f32 	%f217, [%r99+8];
	ld.shared.f32 	%f218, [%r95+12];
	ld.shared.f32 	%f219, [%r95+16];
	ld.shared.f32 	%f220, [%r99+12];
	ld.shared.f32 	%f221, [%r99+16];
	mul.f32 	%f222, %f213, %f216;
	fma.rn.f32 	%f223, %f212, %f215, %f222;
	fma.rn.f32 	%f224, %f214, %f217, %f223;
	fma.rn.f32 	%f225, %f218, %f220, %f224;
	fma.rn.f32 	%f226, %f219, %f221, %f225;
	add.f32 	%f227, %f265, %f226;
	bar.sync 	0;
	shl.b32 	%r100, %r36, 2;
	add.s32 	%r101, %r95, %r100;
	ld.shared.f32 	%f228, [%r101];
	ld.shared.f32 	%f229, [%r101+4];
	ld.shared.f32 	%f230, [%r101+8];
	shl.b32 	%r102, %r37, 2;
	add.s32 	%r103, %r99, %r102;
	ld.shared.f32 	%f231, [%r103];
	ld.shared.f32 	%f232, [%r103+4];
	ld.shared.f32 	%f233, [%r103+8];
	ld.shared.f32 	%f234, [%r101+12];
	ld.shared.f32 	%f235, [%r101+16];
	ld.shared.f32 	%f236, [%r103+12];
	ld.shared.f32 	%f237, [%r103+16];
	mul.f32 	%f238, %f229, %f232;
	fma.rn.f32 	%f239, %f228, %f231, %f238;
	fma.rn.f32 	%f240, %f230, %f233, %f239;
	fma.rn.f32 	%f241, %f234, %f236, %f240;
	fma.rn.f32 	%f242, %f235, %f237, %f241;
	add.f32 	%f265, %f227, %f242;
	bar.sync 	0;
	add.s32 	%r128, %r128, 2;
$L__BB1_15:
	and.b32  	%r104, %r37, 1;
	setp.eq.b32 	%p13, %r104, 1;
	not.pred 	%p14, %p13;
	@%p14 bra 	$L__BB1_17;
	add.s32 	%r105, %r128, %r11;
	mad.lo.s32 	%r106, %r105, %r36, %r12;
	shl.b32 	%r107, %r106, 2;
	mov.u32 	%r108, _ZZ11ew_gpu_mmulPfS_S_iiiiiiiiE3s_i;
	add.s32 	%r109, %r108, %r107;
	ld.shared.f32 	%f243, [%r109];
	ld.shared.f32 	%f244, [%r109+4];
	ld.shared.f32 	%f245, [%r109+8];
	mul.lo.s32 	%r110, %r128, %r37;
	shl.b32 	%r111, %r110, 2;
	mov.u32 	%r112, _ZZ11ew_gpu_mmulPfS_S_iiiiiiiiE3s_w;
	add.s32 	%r113, %r112, %r111;
	ld.shared.f32 	%f246, [%r113];
	ld.shared.f32 	%f247, [%r113+4];
	ld.shared.f32 	%f248, [%r113+8];
	ld.shared.f32 	%f249, [%r109+12];
	ld.shared.f32 	%f250, [%r109+16];
	ld.shared.f32 	%f251, [%r113+12];
	ld.shared.f32 	%f252, [%r113+16];
	mul.f32 	%f253, %f244, %f247;
	fma.rn.f32 	%f254, %f243, %f246, %f253;
	fma.rn.f32 	%f255, %f245, %f248, %f254;
	fma.rn.f32 	%f256, %f249, %f251, %f255;
	fma.rn.f32 	%f257, %f250, %f252, %f256;
	add.f32 	%f265, %f265, %f257;
	bar.sync 	0;
$L__BB1_17:
	setp.ltu.f32 	%p15, %f265, 0f00000000;
	@%p15 bra 	$L__BB1_19;
	ld.param.u32 	%r123, [_Z11ew_gpu_mmulPfS_S_iiiiiiii_param_9];
	ld.param.u32 	%r122, [_Z11ew_gpu_mmulPfS_S_iiiiiiii_param_8];
	ld.param.u64 	%rd15, [_Z11ew_gpu_mmulPfS_S_iiiiiiii_param_0];
	mov.u32 	%r114, %ntid.y;
	mul.lo.s32 	%r115, %r122, %r8;
	mov.u32 	%r116, %ctaid.y;
	mad.lo.s32 	%r117, %r122, %r7, %r116;
	mad.lo.s32 	%r118, %r115, %r123, %r117;
	mul.lo.s32 	%r119, %r114, %r5;
	mad.lo.s32 	%r120, %r119, %r118, %r6;
	cvta.to.global.u64 	%rd12, %rd15;
	mul.wide.u32 	%rd13, %r120, 4;
	add.s64 	%rd14, %rd12, %rd13;
	st.global.f32 	[%rd14], %f265;
$L__BB1_19:
	setp.gt.s32 	%p16, %r3, 24;
	@%p16 bra 	$L__BB1_21;
	mov.b32 	%r121, 0;
	st.shared.u32 	[%r4], %r121;
	bar.sync 	0;
$L__BB1_21:
	ret;

}


// ===== COMPILED SASS (sm_100) =====

	.target	sm_100

	.elftype	@"ET_EXEC"


//--------------------- .note.nv.tkinfo           --------------------------
	.section	.note.nv.tkinfo,"",@"SHT_NOTE"
	.sectionflags	@"SHF_NOTE_NV_TKINFO"
	.tkinfo
        /*0018*/ 	.word	0x00000002
        /*0030*/ 	.string	""
        /*0030*/ 	.string	"ptxas"
        /*0030*/ 	.string	"Cuda compilation tools, release 13.0, V13.0.88"
        /*0030*/ 	.string	"Build cuda_13.0.r13.0/compiler.36424714_0"
        /*0030*/ 	.string	"-arch sm_100 -m 64 "



//--------------------- .note.nv.cuinfo           --------------------------
	.section	.note.nv.cuinfo,"",@"SHT_NOTE"
	.sectionflags	@"SHF_NOTE_NV_CUINFO"
        /*0018*/ 	.short	0x0002
        /*001a*/ 	.short	0x0064
        /*001c*/ 	.short	0x0082
	.zero		2


//--------------------- .nv.info                  --------------------------
	.section	.nv.info,"",@"SHT_CUDA_INFO"
	.align	4


	//----- nvinfo : EIATTR_REGCOUNT
	.align		4
        /*0000*/ 	.byte	0x04, 0x2f
        /*0002*/ 	.short	(.L_1 - .L_0)
	.align		4
.L_0:
        /*0004*/ 	.word	index@(_Z6red_chPfS_iii)
        /*0008*/ 	.word	0x00000020


	//----- nvinfo : EIATTR_FRAME_SIZE
	.align		4
.L_1:
        /*000c*/ 	.byte	0x04, 0x11
        /*000e*/ 	.short	(.L_3 - .L_2)
	.align		4
.L_2:
        /*0010*/ 	.word	index@(_Z6red_chPfS_iii)
        /*0014*/ 	.word	0x00000000


	//----- nvinfo : EIATTR_REGCOUNT
	.align		4
.L_3:
        /*0018*/ 	.byte	0x04, 0x2f
        /*001a*/ 	.short	(.L_5 - .L_4)
	.align		4
.L_4:
        /*001c*/ 	.word	index@(_Z11ew_gpu_mmulPfS_S_iiiiiiii)
        /*0020*/ 	.word	0x00000020


	//----- nvinfo : EIATTR_FRAME_SIZE
	.align		4
.L_5:
        /*0024*/ 	.byte	0x04, 0x11
        /*0026*/ 	.short	(.L_7 - .L_6)
	.align		4
.L_6:
        /*0028*/ 	.word	index@(_Z11ew_gpu_mmulPfS_S_iiiiiiii)
        /*002c*/ 	.word	0x00000000


	//----- nvinfo : EIATTR_MIN_STACK_SIZE
	.align		4
.L_7:
        /*0030*/ 	.byte	0x04, 0x12
        /*0032*/ 	.short	(.L_9 - .L_8)
	.align		4
.L_8:
        /*0034*/ 	.word	index@(_Z11ew_gpu_mmulPfS_S_iiiiiiii)
        /*0038*/ 	.word	0x00000000


	//----- nvinfo : EIATTR_MIN_STACK_SIZE
	.align		4
.L_9:
        /*003c*/ 	.byte	0x04, 0x12
        /*003e*/ 	.short	(.L_11 - .L_10)
	.align		4
.L_10:
        /*0040*/ 	.word	index@(_Z6red_chPfS_iii)
        /*0044*/ 	.word	0x00000000
.L_11:


//--------------------- .nv.compat                --------------------------
	.section	.nv.compat,"",@"SHT_CUDA_COMPAT_INFO"
	.align	4
        /*0000*/ 	.byte	0x02, 0x09, 0x00, 0x00, 0x02, 0x02, 0x01, 0x00, 0x02, 0x05, 0x05, 0x00, 0x03, 0x07, 0x01, 0x01
        /*0010*/ 	.byte	0x02, 0x03, 0x00, 0x00, 0x02, 0x06, 0x01, 0x00, 0x04, 0x0b, 0x08, 0x00, 0x09, 0x00, 0x00, 0x00
        /*0020*/ 	.byte	0x00, 0x00, 0x00, 0x00


//--------------------- .nv.info._Z11ew_gpu_mmulPfS_S_iiiiiiii --------------------------
	.section	.nv.info._Z11ew_gpu_mmulPfS_S_iiiiiiii,"",@"SHT_CUDA_INFO"
	.sectionflags	@""
	.align	4


	//----- nvinfo : EIATTR_CUDA_API_VERSION
	.align		4
        /*0000*/ 	.byte	0x04, 0x37
        /*0002*/ 	.short	(.L_13 - .L_12)
.L_12:
        /*0004*/ 	.word	0x00000082


	//----- nvinfo : EIATTR_KPARAM_INFO
	.align		4
.L_13:
        /*0008*/ 	.byte	0x04, 0x17
        /*000a*/ 	.short	(.L_15 - .L_14)
.L_14:
        /*000c*/ 	.word	0x00000000
        /*0010*/ 	.short	0x000a
        /*0012*/ 	.short	0x0034
        /*0014*/ 	.byte	0x00, 0xf0, 0x11, 0x00


	//----- nvinfo : EIATTR_KPARAM_INFO
	.align		4
.L_15:
        /*0018*/ 	.byte	0x04, 0x17
        /*001a*/ 	.short	(.L_17 - .L_16)
.L_16:
        /*001c*/ 	.word	0x00000000
        /*0020*/ 	.short	0x0009
        /*0022*/ 	.short	0x0030
        /*0024*/ 	.byte	0x00, 0xf0, 0x11, 0x00


	//----- nvinfo : EIATTR_KPARAM_INFO
	.align		4
.L_17:
        /*0028*/ 	.byte	0x04, 0x17
        /*002a*/ 	.short	(.L_19 - .L_18)
.L_18:
        /*002c*/ 	.word	0x00000000
        /*0030*/ 	.short	0x0008
        /*0032*/ 	.short	0x002c
        /*0034*/ 	.byte	0x00, 0xf0, 0x11, 0x00


	//----- nvinfo : EIATTR_KPARAM_INFO
	.align		4
.L_19:
        /*0038*/ 	.byte	0x04, 0x17
        /*003a*/ 	.short	(.L_21 - .L_20)
.L_20:
        /*003c*/ 	.word	0x00000000
        /*0040*/ 	.short	0x0007
        /*0042*/ 	.short	0x0028
        /*0044*/ 	.byte	0x00, 0xf0, 0x11, 0x00


	//----- nvinfo : EIATTR_KPARAM_INFO
	.align		4
.L_21:
        /*0048*/ 	.byte	0x04, 0x17
        /*004a*/ 	.short	(.L_23 - .L_22)
.L_22:
        /*004c*/ 	.word	0x00000000
        /*0050*/ 	.short	0x0006
        /*0052*/ 	.short	0x0024
        /*0054*/ 	.byte	0x00, 0xf0, 0x11, 0x00


	//----- nvinfo : EIATTR_KPARAM_INFO
	.align		4
.L_23:
        /*0058*/ 	.byte	0x04, 0x17
        /*005a*/ 	.short	(.L_25 - .L_24)
.L_24:
        /*005c*/ 	.word	0x00000000
        /*0060*/ 	.short	0x0005
        /*0062*/ 	.short	0x0020
        /*0064*/ 	.byte	0x00, 0xf0, 0x11, 0x00


	//----- nvinfo : EIATTR_KPARAM_INFO
	.align		4
.L_25:
        /*0068*/ 	.byte	0x04, 0x17
        /*006a*/ 	.short	(.L_27 - .L_26)
.L_26:
        /*006c*/ 	.word	0x00000000
        /*0070*/ 	.short	0x0004
        /*0072*/ 	.short	0x001c
        /*0074*/ 	.byte	0x00, 0xf0, 0x11, 0x00


	//----- nvinfo : EIATTR_KPARAM_INFO
	.align		4
.L_27:
        /*0078*/ 	.byte	0x04, 0x17
        /*007a*/ 	.short	(.L_29 - .L_28)
.L_28:
        /*007c*/ 	.word	0x00000000
        /*0080*/ 	.short	0x0003
        /*0082*/ 	.short	0x0018
        /*0084*/ 	.byte	0x00, 0xf0, 0x11, 0x00


	//----- nvinfo : EIATTR_KPARAM_INFO
	.align		4
.L_29:
        /*0088*/ 	.byte	0x04, 0x17
        /*008a*/ 	.short	(.L_31 - .L_30)
.L_30:
        /*008c*/ 	.word	0x00000000
        /*0090*/ 	.short	0x0002
        /*0092*/ 	.short	0x0010
        /*0094*/ 	.byte	0x00, 0xf5, 0x21, 0x00


	//----- nvinfo : EIATTR_KPARAM_INFO
	.align		4
.L_31:
        /*0098*/ 	.byte	0x04, 0x17
        /*009a*/ 	.short	(.L_33 - .L_32)
.L_32:
        /*009c*/ 	.word	0x00000000
        /*00a0*/ 	.short	0x0001
        /*00a2*/ 	.short	0x0008
        /*00a4*/ 	.byte	0x00, 0xf5, 0x21, 0x00


	//----- nvinfo : EIATTR_KPARAM_INFO
	.align		4
.L_33:
        /*00a8*/ 	.byte	0x04, 0x17
        /*00aa*/ 	.short	(.L_35 - .L_34)
.L_34:
        /*00ac*/ 	.word	0x00000000
        /*00b0*/ 	.short	0x0000
        /*00b2*/ 	.short	0x0000
        /*00b4*/ 	.byte	0x00, 0xf5, 0x21, 0x00


	//----- nvinfo : EIATTR_SPARSE_MMA_MASK
	.align		4
.L_35:
        /*00b8*/ 	.byte	0x03, 0x50
        /*00ba*/ 	.short	0x0000


	//----- nvinfo : EIATTR_MAXREG_COUNT
	.align		4
        /*00bc*/ 	.byte	0x03, 0x1b
        /*00be*/ 	.short	0x00ff


	//----- nvinfo : EIATTR_NUM_BARRIERS
	.align		4
        /*00c0*/ 	.byte	0x02, 0x4c
        /*00c2*/ 	.byte	0x01
	.zero		1


	//----- nvinfo : EIATTR_MERCURY_ISA_VERSION
	.align		4
        /*00c4*/ 	.byte	0x03, 0x5f
        /*00c6*/ 	.short	0x0101


	//----- nvinfo : EIATTR_VRC_CTA_INIT_COUNT
	.align		4
        /*00c8*/ 	.byte	0x02, 0x4a
	.zero		1
	.zero		1


	//----- nvinfo : EIATTR_EXIT_INSTR_OFFSETS
	.align		4
        /*00cc*/ 	.byte	0x04, 0x1c
        /*00ce*/ 	.short	(.L_37 - .L_36)


	//   ....[0]....
.L_36:
        /*00d0*/ 	.word	0x000002e0


	//   ....[1]....
        /*00d4*/ 	.word	0x000017f0


	//   ....[2]....
        /*00d8*/ 	.word	0x00001820


	//----- nvinfo : EIATTR_CRS_STACK_SIZE
	.align		4
.L_37:
        /*00dc*/ 	.byte	0x04, 0x1e
        /*00de*/ 	.short	(.L_39 - .L_38)
.L_38:
        /*00e0*/ 	.word	0x00000000


	//----- nvinfo : EIATTR_CBANK_PARAM_SIZE
	.align		4
.L_39:
        /*00e4*/ 	.byte	0x03, 0x19
        /*00e6*/ 	.short	0x0038


	//----- nvinfo : EIATTR_PARAM_CBANK
	.align		4
        /*00e8*/ 	.byte	0x04, 0x0a
        /*00ea*/ 	.short	(.L_41 - .L_40)
	.align		4
.L_40:
        /*00ec*/ 	.word	index@(.nv.constant0._Z11ew_gpu_mmulPfS_S_iiiiiiii)
        /*00f0*/ 	.short	0x0380
        /*00f2*/ 	.short	0x0038


	//----- nvinfo : EIATTR_SW_WAR
	.align		4
.L_41:
        /*00f4*/ 	.byte	0x04, 0x36
        /*00f6*/ 	.short	(.L_43 - .L_42)
.L_42:
        /*00f8*/ 	.word	0x00000008
.L_43:


//--------------------- .nv.info._Z6red_chPfS_iii --------------------------
	.section	.nv.info._Z6red_chPfS_iii,"",@"SHT_CUDA_INFO"
	.sectionflags	@""
	.align	4


	//----- nvinfo : EIATTR_CUDA_API_VERSION
	.align		4
        /*0000*/ 	.byte	0x04, 0x37
        /*0002*/ 	.short	(.L_45 - .L_44)
.L_44:
        /*0004*/ 	.word	0x00000082


	//----- nvinfo : EIATTR_KPARAM_INFO
	.align		4
.L_45:
        /*0008*/ 	.byte	0x04, 0x17
        /*000a*/ 	.short	(.L_47 - .L_46)
.L_46:
        /*000c*/ 	.word	0x00000000
        /*0010*/ 	.short	0x0004
        /*0012*/ 	.short	0x0018
        /*0014*/ 	.byte	0x00, 0xf0, 0x11, 0x00


	//----- nvinfo : EIATTR_KPARAM_INFO
	.align		4
.L_47:
        /*0018*/ 	.byte	0x04, 0x17
        /*001a*/ 	.short	(.L_49 - .L_48)
.L_48:
        /*001c*/ 	.word	0x00000000
        /*0020*/ 	.short	0x0003
        /*0022*/ 	.short	0x0014
        /*0024*/ 	.byte	0x00, 0xf0, 0x11, 0x00


	//----- nvinfo : EIATTR_KPARAM_INFO
	.align		4
.L_49:
        /*0028*/ 	.byte	0x04, 0x17
        /*002a*/ 	.short	(.L_51 - .L_50)
.L_50:
        /*002c*/ 	.word	0x00000000
        /*0030*/ 	.short	0x0002
        /*0032*/ 	.short	0x0010
        /*0034*/ 	.byte	0x00, 0xf0, 0x11, 0x00


	//----- nvinfo : EIATTR_KPARAM_INFO
	.align		4
.L_51:
        /*0038*/ 	.byte	0x04, 0x17
        /*003a*/ 	.short	(.L_53 - .L_52)
.L_52:
        /*003c*/ 	.word	0x00000000
        /*0040*/ 	.short	0x0001
        /*0042*/ 	.short	0x0008
        /*0044*/ 	.byte	0x00, 0xf5, 0x21, 0x00


	//----- nvinfo : EIATTR_KPARAM_INFO
	.align		4
.L_53:
        /*0048*/ 	.byte	0x04, 0x17
        /*004a*/ 	.short	(.L_55 - .L_54)
.L_54:
        /*004c*/ 	.word	0x00000000
        /*0050*/ 	.short	0x0000
        /*0052*/ 	.short	0x0000
        /*0054*/ 	.byte	0x00, 0xf5, 0x21, 0x00


	//----- nvinfo : EIATTR_SPARSE_MMA_MASK
	.align		4
.L_55:
        /*0058*/ 	.byte	0x03, 0x50
        /*005a*/ 	.short	0x0000


	//----- nvinfo : EIATTR_MAXREG_COUNT
	.align		4
        /*005c*/ 	.byte	0x03, 0x1b
        /*005e*/ 	.short	0x00ff


	//----- nvinfo : EIATTR_MERCURY_ISA_VERSION
	.align		4
        /*0060*/ 	.byte	0x03, 0x5f
        /*0062*/ 	.short	0x0101


	//----- nvinfo : EIATTR_VRC_CTA_INIT_COUNT
	.align		4
        /*0064*/ 	.byte	0x02, 0x4a
	.zero		1
	.zero		1


	//----- nvinfo : EIATTR_EXIT_INSTR_OFFSETS
	.align		4
        /*0068*/ 	.byte	0x04, 0x1c
        /*006a*/ 	.short	(.L_57 - .L_56)


	//   ....[0]....
.L_56:
        /*006c*/ 	.word	0x00001130


	//----- nvinfo : EIATTR_CBANK_PARAM_SIZE
	.align		4
.L_57:
        /*0070*/ 	.byte	0x03, 0x19
        /*0072*/ 	.short	0x001c


	//----- nvinfo : EIATTR_PARAM_CBANK
	.align		4
        /*0074*/ 	.byte	0x04, 0x0a
        /*0076*/ 	.short	(.L_59 - .L_58)
	.align		4
.L_58:
        /*0078*/ 	.word	index@(.nv.constant0._Z6red_chPfS_iii)
        /*007c*/ 	.short	0x0380
        /*007e*/ 	.short	0x001c


	//----- nvinfo : EIATTR_SW_WAR
	.align		4
.L_59:
        /*0080*/ 	.byte	0x04, 0x36
        /*0082*/ 	.short	(.L_61 - .L_60)
.L_60:
        /*0084*/ 	.word	0x00000008
.L_61:


//--------------------- .nv.callgraph             --------------------------
	.section	.nv.callgraph,"",@"SHT_CUDA_CALLGRAPH"
	.align	4
	.sectionentsize	8
	.align		4
        /*0000*/ 	.word	0x00000000
	.align		4
        /*0004*/ 	.word	0xffffffff
	.align		4
        /*0008*/ 	.word	0x00000000
	.align		4
        /*000c*/ 	.word	0xfffffffe
	.align		4
        /*0010*/ 	.word	0x00000000
	.align		4
        /*0014*/ 	.word	0xfffffffd
	.align		4
        /*0018*/ 	.word	0x00000000
	.align		4
        /*001c*/ 	.word	0xfffffffc


//--------------------- .text._Z11ew_gpu_mmulPfS_S_iiiiiiii --------------------------
	.section	.text._Z11ew_gpu_mmulPfS_S_iiiiiiii,"ax",@progbits
	.align	128
        .global         _Z11ew_gpu_mmulPfS_S_iiiiiiii
        .type           _Z11ew_gpu_mmulPfS_S_iiiiiiii,@function
        .size           _Z11ew_gpu_mmulPfS_S_iiiiiiii,(.L_x_15 - _Z11ew_gpu_mmulPfS_S_iiiiiiii)
        .other          _Z11ew_gpu_mmulPfS_S_iiiiiiii,@"STO_CUDA_ENTRY STV_DEFAULT"
_Z11ew_gpu_mmulPfS_S_iiiiiiii:
.text._Z11ew_gpu_mmulPfS_S_iiiiiiii:
[----:B------:R-:W-:Y:S01]  /*0000*/  LDC R1, c[0x0][0x37c] ;  /* 0x0000df00ff017b82 */ /* 0x000fe20000000800 */
[----:B------:R-:W0:Y:S01]  /*0010*/  S2R R0, SR_TID.Y ;  /* 0x0000000000007919 */ /* 0x000e220000002200 */
[----:B------:R-:W0:Y:S06]  /*0020*/  LDCU UR8, c[0x0][0x398] ;  /* 0x00007300ff0877ac */ /* 0x000e2c0008000800 */
[----:B------:R-:W1:Y:S01]  /*0030*/  S2UR UR13, SR_CTAID.Z ;  /* 0x00000000000d79c3 */ /* 0x000e620000002700 */
[----:B------:R-:W0:Y:S01]  /*0040*/  S2R R7, SR_TID.X ;  /* 0x0000000000077919 */ /* 0x000e220000002100 */
[----:B------:R-:W2:Y:S01]  /*0050*/  LDCU UR14, c[0x0][0x360] ;  /* 0x00006c00ff0e77ac */ /* 0x000ea20008000800 */
[----:B------:R-:W1:Y:S01]  /*0060*/  S2R R2, SR_CTAID.X ;  /* 0x0000000000027919 */ /* 0x000e620000002500 */
[----:B------:R-:W3:Y:S04]  /*0070*/  LDCU.64 UR10, c[0x0][0x358] ;  /* 0x00006b00ff0a77ac */ /* 0x000ee80008000a00 */
[----:B------:R-:W1:Y:S01]  /*0080*/  LDC R15, c[0x0][0x3b4] ;  /* 0x0000ed00ff0f7b82 */ /* 0x000e620000000800 */
[----:B------:R-:W4:Y:S07]  /*0090*/  LDCU UR9, c[0x0][0x39c] ;  /* 0x00007380ff0977ac */ /* 0x000f2e0008000800 */
[----:B------:R-:W5:Y:S08]  /*00a0*/  LDC R3, c[0x0][0x3a4] ;  /* 0x0000e900ff037b82 */ /* 0x000f700000000800 */
[----:B------:R-:W3:Y:S01]  /*00b0*/  LDC.64 R4, c[0x0][0x388] ;  /* 0x0000e200ff047b82 */ /* 0x000ee20000000a00 */
[----:B0-----:R-:W-:-:S02]  /*00c0*/  IMAD R9, R0, UR8, R7 ;  /* 0x0000000800097c24 */ /* 0x001fc4000f8e0207 */
[----:B--2---:R-:W-:Y:S02]  /*00d0*/  IMAD R8, R0, UR14, R7 ;  /* 0x0000000e00087c24 */ /* 0x004fe4000f8e0207 */
[----:B-1----:R-:W-:Y:S01]  /*00e0*/  IMAD R13, R2, R15, UR13 ;  /* 0x0000000d020d7e24 */ /* 0x002fe2000f8e020f */
[----:B------:R-:W-:Y:S01]  /*00f0*/  ISETP.GT.AND P1, PT, R9, 0x18, PT ;  /* 0x000000180900780c */ /* 0x000fe20003f24270 */
[----:B-----5:R-:W-:Y:S01]  /*0100*/  IMAD R12, R3, R3, RZ ;  /* 0x00000003030c7224 */ /* 0x020fe200078e02ff */
[----:B------:R-:W-:-:S11]  /*0110*/  ISETP.GT.U32.AND P2, PT, R8, 0xe7, PT ;  /* 0x000000e70800780c */ /* 0x000fd60003f44070 */
[----:B------:R-:W0:Y:S01]  /*0120*/  @!P1 S2R R6, SR_CTAID.Y ;  /* 0x0000000000069919 */ /* 0x000e220000002600 */
[----:B------:R-:W1:Y:S08]  /*0130*/  @!P1 LDC R14, c[0x0][0x3a8] ;  /* 0x0000ea00ff0e9b82 */ /* 0x000e700000000800 */
[----:B------:R-:W2:Y:S01]  /*0140*/  @!P1 LDC.64 R10, c[0x0][0x390] ;  /* 0x0000e400ff0a9b82 */ /* 0x000ea20000000a00 */
[----:B0-----:R-:W-:-:S02]  /*0150*/  @!P1 IMAD R6, R6, R15, UR13 ;  /* 0x0000000d06069e24 */ /* 0x001fc4000f8e020f */
[----:B------:R-:W-:Y:S02]  /*0160*/  IMAD R15, R13, R12, R8 ;  /* 0x0000000c0d0f7224 */ /* 0x000fe400078e0208 */
[----:B-1----:R-:W-:-:S03]  /*0170*/  @!P1 IMAD R12, R14, R14, RZ ;  /* 0x0000000e0e0c9224 */ /* 0x002fc600078e02ff */
[----:B------:R-:W-:Y:S01]  /*0180*/  @!P2 IADD3 R17, PT, PT, R15, 0x2d9, RZ ;  /* 0x000002d90f11a810 */ /* 0x000fe20007ffe0ff */
[----:B------:R-:W-:-:S04]  /*0190*/  @!P1 IMAD R13, R6, R12, R9 ;  /* 0x0000000c060d9224 */ /* 0x000fc800078e0209 */
[----:B--2---:R-:W-:-:S04]  /*01a0*/  @!P1 IMAD.WIDE.U32 R10, R13, 0x4, R10 ;  /* 0x000000040d0a9825 */ /* 0x004fc800078e000a */
[--C-:B---3--:R-:W-:Y:S02]  /*01b0*/  IMAD.WIDE.U32 R12, R15, 0x4, R4.reuse ;  /* 0x000000040f0c7825 */ /* 0x108fe400078e0004 */
[----:B------:R0:W2:Y:S02]  /*01c0*/  @!P1 LDG.E R10, desc[UR10][R10.64] ;  /* 0x0000000a0a0a9981 */ /* 0x0000a4000c1e1900 */
[----:B------:R-:W-:Y:S02]  /*01d0*/  @!P2 IMAD.WIDE.U32 R4, R17, 0x4, R4 ;  /* 0x000000041104a825 */ /* 0x000fe400078e0004 */
[----:B------:R-:W3:Y:S04]  /*01e0*/  LDG.E R12, desc[UR10][R12.64] ;  /* 0x0000000a0c0c7981 */ /* 0x000ee8000c1e1900 */
[----:B------:R-:W5:Y:S01]  /*01f0*/  @!P2 LDG.E R4, desc[UR10][R4.64] ;  /* 0x0000000a0404a981 */ /* 0x000f62000c1e1900 */
[----:B------:R-:W1:Y:S01]  /*0200*/  S2UR UR7, SR_CgaCtaId ;  /* 0x00000000000779c3 */ /* 0x000e620000008800 */
[----:B------:R-:W-:-:S02]  /*0210*/  UMOV UR4, 0x400 ;  /* 0x0000040000047882 */ /* 0x000fc40000000000 */
[----:B------:R-:W-:Y:S01]  /*0220*/  UIADD3 UR6, UPT, UPT, UR4, 0x64, URZ ;  /* 0x0000006404067890 */ /* 0x000fe2000fffe0ff */
[----:B----4-:R-:W-:Y:S01]  /*0230*/  ISETP.GE.AND P0, PT, R0, UR9, PT ;  /* 0x0000000900007c0c */ /* 0x010fe2000bf06270 */
[----:B-1----:R-:W-:Y:S02]  /*0240*/  ULEA UR5, UR7, UR4, 0x18 ;  /* 0x0000000407057291 */ /* 0x002fe4000f8ec0ff */
[----:B------:R-:W-:-:S04]  /*0250*/  ULEA UR7, UR7, UR6, 0x18 ;  /* 0x0000000607077291 */ /* 0x000fc8000f8ec0ff */
[----:B------:R-:W-:Y:S02]  /*0260*/  LEA R9, R9, UR5, 0x2 ;  /* 0x0000000509097c11 */ /* 0x000fe4000f8e10ff */
[----:B0-----:R-:W-:Y:S02]  /*0270*/  LEA R11, R8, UR7, 0x2 ;  /* 0x00000007080b7c11 */ /* 0x001fe4000f8e10ff */
[----:B------:R-:W-:Y:S01]  /*0280*/  ISETP.GE.OR P0, PT, R7, UR8, P0 ;  /* 0x0000000807007c0c */ /* 0x000fe20008706670 */
[----:B------:R-:W-:Y:S01]  /*0290*/  UMOV UR6, UR5 ;  /* 0x0000000500067c82 */ /* 0x000fe20008000000 */
[----:B--2---:R0:W-:Y:S04]  /*02a0*/  @!P1 STS [R9], R10 ;  /* 0x0000000a09009388 */ /* 0x0041e80000000800 */
[----:B---3--:R0:W-:Y:S04]  /*02b0*/  STS [R11], R12 ;  /* 0x0000000c0b007388 */ /* 0x0081e80000000800 */
[----:B-----5:R0:W-:Y:S01]  /*02c0*/  @!P2 STS [R11+0xb64], R4 ;  /* 0x000b64040b00a388 */ /* 0x0201e20000000800 */
[----:B------:R-:W-:Y:S06]  /*02d0*/  BAR.SYNC.DEFER_BLOCKING 0x0 ;  /* 0x0000000000007b1d */ /* 0x000fec0000010000 */
[----:B------:R-:W-:Y:S05]  /*02e0*/  @P0 EXIT ;  /* 0x000000000000094d */ /* 0x000fea0003800000 */
[----:B------:R-:W1:Y:S01]  /*02f0*/  LDCU UR8, c[0x0][0x3a8] ;  /* 0x00007500ff0877ac */ /* 0x000e620008000800 */
[----:B------:R-:W-:Y:S01]  /*0300*/  HFMA2 R13, -RZ, RZ, 0, 0 ;  /* 0x00000000ff0d7431 */ /* 0x000fe200000001ff */
[----:B-1----:R-:W-:-:S09]  /*0310*/  UISETP.GE.AND UP0, UPT, UR8, 0x1, UPT ;  /* 0x000000010800788c */ /* 0x002fd2000bf06270 */
[----:B------:R-:W-:Y:S05]  /*0320*/  BRA.U !UP0, `(.L_x_0) ;  /* 0x0000001108f07547 */ /* 0x000fea000b800000 */
[----:B0-----:R-:W0:Y:S01]  /*0330*/  LDC R11, c[0x0][0x3a0] ;  /* 0x0000e800ff0b7b82 */ /* 0x001e220000000800 */
[----:B------:R-:W-:Y:S01]  /*0340*/  UISETP.GE.U32.AND UP0, UPT, UR8, 0x8, UPT ;  /* 0x000000080800788c */ /* 0x000fe2000bf06070 */
[----:B------:R-:W-:Y:S01]  /*0350*/  MOV R13, RZ ;  /* 0x000000ff000d7202 */ /* 0x000fe20000000f00 */
[----:B------:R-:W-:Y:S01]  /*0360*/  UMOV UR4, URZ ;  /* 0x000000ff00047c82 */ /* 0x000fe20008000000 */
[----:B0-----:R-:W-:-:S06]  /*0370*/  IMAD R12, R7, R11, RZ ;  /* 0x0000000b070c7224 */ /* 0x001fcc00078e02ff */
[----:B------:R-:W-:Y:S05]  /*0380*/  BRA.U !UP0, `(.L_x_1) ;  /* 0x00000009087c7547 */ /* 0x000fea000b800000 */
[----:B------:R-:W-:Y:S01]  /*0390*/  IMAD R4, R0, R3, R7 ;  /* 0x0000000300047224 */ /* 0x000fe200078e0207 */
[----:B------:R-:W-:Y:S01]  /*03a0*/  ULOP3.LUT UR4, UR8, 0x7ffffff8, URZ, 0xc0, !UPT ;  /* 0x7ffffff808047892 */ /* 0x000fe2000f8ec0ff */
[----:B------:R-:W-:Y:S02]  /*03b0*/  MOV R13, RZ ;  /* 0x000000ff000d7202 */ /* 0x000fe40000000f00 */
[----:B------:R-:W-:Y:S01]  /*03c0*/  IMAD R4, R4, R11, RZ ;  /* 0x0000000b04047224 */ /* 0x000fe200078e02ff */
[----:B------:R-:W-:-:S04]  /*03d0*/  UIADD3 UR4, UPT, UPT, -UR4, URZ, URZ ;  /* 0x000000ff04047290 */ /* 0x000fc8000fffe1ff */
[----:B------:R-:W-:-:S08]  /*03e0*/  LEA R10, R4, UR7, 0x2 ;  /* 0x00000007040a7c11 */ /* 0x000fd0000f8e10ff */
.L_x_2:
[----:B------:R-:W-:Y:S01]  /*03f0*/  LDS R24, [R10+0x4] ;  /* 0x000004000a187984 */ /* 0x000fe20000000800 */
[----:B------:R-:W-:Y:S01]  /*0400*/  ULEA UR9, UR8, UR6, 0x2 ;  /* 0x0000000608097291 */ /* 0x000fe2000f8e10ff */
[CC--:B------:R-:W-:Y:S01]  /*0410*/  LEA R20, R3.reuse, R10.reuse, 0x2 ;  /* 0x0000000a03147211 */ /* 0x0c0fe200078e10ff */
[----:B------:R-:W-:Y:S01]  /*0420*/  UIADD3 UR4, UPT, UPT, UR4, 0x8, URZ ;  /* 0x0000000804047890 */ /* 0x000fe2000fffe0ff */
[----:B------:R-:W-:Y:S01]  /*0430*/  LDS R19, [R10] ;  /* 0x000000000a137984 */ /* 0x000fe20000000800 */
[----:B------:R-:W-:Y:S02]  /*0440*/  ULEA UR12, UR8, UR9, 0x2 ;  /* 0x00000009080c7291 */ /* 0x000fe4000f8e10ff */
[----:B------:R-:W-:Y:S01]  /*0450*/  UISETP.NE.AND UP0, UPT, UR4, URZ, UPT ;  /* 0x000000ff0400728c */ /* 0x000fe2000bf05270 */
[----:B------:R-:W-:Y:S04]  /*0460*/  LDS R23, [R10+0x8] ;  /* 0x000008000a177984 */ /* 0x000fe80000000800 */
[----:B------:R-:W0:Y:S04]  /*0470*/  LDS.128 R4, [UR6] ;  /* 0x00000006ff047984 */ /* 0x000e280008000c00 */
[----:B------:R-:W-:Y:S04]  /*0480*/  LDS R16, [R10+0xc] ;  /* 0x00000c000a107984 */ /* 0x000fe80000000800 */
[----:B------:R1:W-:Y:S04]  /*0490*/  LDS R15, [R10+0x10] ;  /* 0x000010000a0f7984 */ /* 0x0003e80000000800 */
[----:B------:R-:W-:Y:S01]  /*04a0*/  LDS R14, [UR6+0x10] ;  /* 0x00001006ff0e7984 */ /* 0x000fe20008000800 */
[----:B------:R-:W-:Y:S01]  /*04b0*/  ULEA UR6, UR8, UR6, 0x5 ;  /* 0x0000000608067291 */ /* 0x000fe2000f8e28ff */
[----:B------:R-:W-:Y:S01]  /*04c0*/  BAR.SYNC.DEFER_BLOCKING 0x0 ;  /* 0x0000000000007b1d */ /* 0x000fe20000010000 */
[----:B-1----:R-:W-:-:S05]  /*04d0*/  LEA R10, R3, R10, 0x5 ;  /* 0x0000000a030a7211 */ /* 0x002fca00078e28ff */
[----:B------:R-:W-:Y:S01]  /*04e0*/  LDS R25, [R20+0x4] ;  /* 0x0000040014197984 */ /* 0x000fe20000000800 */
[----:B0-----:R-:W-:-:S03]  /*04f0*/  FMUL R24, R24, R5 ;  /* 0x0000000518187220 */ /* 0x001fc60000400000 */
[----:B------:R-:W0:Y:S01]  /*0500*/  LDS R26, [UR9+0x4] ;  /* 0x00000409ff1a7984 */ /* 0x000e220008000800 */
[----:B------:R-:W-:-:S03]  /*0510*/  FFMA R4, R19, R4, R24 ;  /* 0x0000000413047223 */ /* 0x000fc60000000018 */
[----:B------:R-:W-:Y:S01]  /*0520*/  LDS R22, [UR9] ;  /* 0x00000009ff167984 */ /* 0x000fe20008000800 */
[----:B------:R-:W-:Y:S01]  /*0530*/  FFMA R19, R23, R6, R4 ;  /* 0x0000000617137223 */ /* 0x000fe20000000004 */
[----:B------:R-:W-:Y:S02]  /*0540*/  LEA R6, R3, R20, 0x2 ;  /* 0x0000001403067211 */ /* 0x000fe400078e10ff */
[----:B------:R-:W1:Y:S04]  /*0550*/  LDS R21, [R20] ;  /* 0x0000000014157984 */ /* 0x000e680000000800 */
[----:B------:R-:W-:Y:S04]  /*0560*/  LDS R17, [R20+0x8] ;  /* 0x0000080014117984 */ /* 0x000fe80000000800 */
[----:B------:R-:W2:Y:S04]  /*0570*/  LDS R18, [UR9+0x8] ;  /* 0x00000809ff127984 */ /* 0x000ea80008000800 */
[----:B------:R-:W-:Y:S04]  /*0580*/  LDS R5, [R20+0x10] ;  /* 0x0000100014057984 */ /* 0x000fe80000000800 */
[----:B------:R-:W-:Y:S01]  /*0590*/  LDS R4, [UR9+0x10] ;  /* 0x00001009ff047984 */ /* 0x000fe20008000800 */
[----:B0-----:R-:W-:-:S04]  /*05a0*/  FMUL R26, R25, R26 ;  /* 0x0000001a191a7220 */ /* 0x001fc80000400000 */
[----:B-1----:R-:W-:Y:S02]  /*05b0*/  FFMA R28, R21, R22, R26 ;  /* 0x00000016151c7223 */ /* 0x002fe4000000001a */
[----:B------:R0:W-:Y:S04]  /*05c0*/  LDS R21, [R20+0xc] ;  /* 0x00000c0014157984 */ /* 0x0001e80000000800 */
[----:B------:R-:W1:Y:S01]  /*05d0*/  LDS R26, [UR9+0xc] ;  /* 0x00000c09ff1a7984 */ /* 0x000e620008000800 */
[----:B------:R-:W-:Y:S01]  /*05e0*/  ULEA UR9, UR8, UR12, 0x2 ;  /* 0x0000000c08097291 */ /* 0x000fe2000f8e10ff */
[----:B--2---:R-:W-:Y:S01]  /*05f0*/  FFMA R28, R17, R18, R28 ;  /* 0x00000012111c7223 */ /* 0x004fe2000000001c */
[----:B------:R-:W-:Y:S01]  /*0600*/  BAR.SYNC.DEFER_BLOCKING 0x0 ;  /* 0x0000000000007b1d */ /* 0x000fe20000010000 */
[----:B0-----:R-:W-:-:S04]  /*0610*/  FFMA R20, R16, R7, R19 ;  /* 0x0000000710147223 */ /* 0x001fc80000000013 */
[----:B------:R-:W-:-:S04]  /*0620*/  FFMA R14, R15, R14, R20 ;  /* 0x0000000e0f0e7223 */ /* 0x000fc80000000014 */
[----:B------:R-:W-:Y:S01]  /*0630*/  FADD R13, R14, R13 ;  /* 0x0000000d0e0d7221 */ /* 0x000fe20000000000 */
[----:B------:R-:W-:Y:S04]  /*0640*/  LDS R25, [R6+0x4] ;  /* 0x0000040006197984 */ /* 0x000fe80000000800 */
[----:B------:R-:W0:Y:S04]  /*0650*/  LDS R24, [UR12+0x4] ;  /* 0x0000040cff187984 */ /* 0x000e280008000800 */
[----:B------:R-:W-:Y:S04]  /*0660*/  LDS R22, [R6] ;  /* 0x0000000006167984 */ /* 0x000fe80000000800 */
[----:B------:R-:W2:Y:S01]  /*0670*/  LDS R23, [UR12] ;  /* 0x0000000cff177984 */ /* 0x000ea20008000800 */
[----:B-1----:R-:W-:-:S03]  /*0680*/  FFMA R26, R21, R26, R28 ;  /* 0x0000001a151a7223 */ /* 0x002fc6000000001c */
[----:B------:R-:W-:Y:S01]  /*0690*/  LDS R17, [R6+0x8] ;  /* 0x0000080006117984 */ /* 0x000fe20000000800 */
[----:B------:R-:W-:-:S03]  /*06a0*/  FFMA R4, R5, R4, R26 ;  /* 0x0000000405047223 */ /* 0x000fc6000000001a */
[----:B------:R-:W1:Y:S04]  /*06b0*/  LDS R18, [UR12+0x8] ;  /* 0x0000080cff127984 */ /* 0x000e680008000800 */
[----:B------:R-:W-:Y:S04]  /*06c0*/  LDS R19, [R6+0xc] ;  /* 0x00000c0006137984 */ /* 0x000fe80000000800 */
[----:B------:R-:W-:Y:S04]  /*06d0*/  LDS R7, [R6+0x10] ;  /* 0x0000100006077984 */ /* 0x000fe80000000800 */
[----:B------:R-:W-:Y:S01]  /*06e0*/  LDS R16, [UR12+0x10] ;  /* 0x0000100cff107984 */ /* 0x000fe20008000800 */
[----:B0-----:R-:W-:-:S03]  /*06f0*/  FMUL R25, R25, R24 ;  /* 0x0000001819197220 */ /* 0x001fc60000400000 */
[----:B------:R-:W0:Y:S01]  /*0700*/  LDS R24, [UR12+0xc] ;  /* 0x00000c0cff187984 */ /* 0x000e220008000800 */
[----:B------:R-:W-:Y:S01]  /*0710*/  ULEA UR12, UR8, UR9, 0x2 ;  /* 0x00000009080c7291 */ /* 0x000fe2000f8e10ff */
[----:B------:R-:W-:Y:S01]  /*0720*/  BAR.SYNC.DEFER_BLOCKING 0x0 ;  /* 0x0000000000007b1d */ /* 0x000fe20000010000 */
[----:B--2---:R-:W-:Y:S01]  /*0730*/  FFMA R28, R22, R23, R25 ;  /* 0x00000017161c7223 */ /* 0x004fe20000000019 */
[----:B------:R-:W-:-:S03]  /*0740*/  LEA R22, R3, R6, 0x2 ;  /* 0x0000000603167211 */ /* 0x000fc600078e10ff */
[----:B-1----:R-:W-:Y:S02]  /*0750*/  FFMA R18, R17, R18, R28 ;  /* 0x0000001211127223 */ /* 0x002fe4000000001c */
[----:B------:R-:W-:Y:S04]  /*0760*/  LDS R21, [R22+0x4] ;  /* 0x0000040016157984 */ /* 0x000fe80000000800 */
[----:B------:R-:W1:Y:S04]  /*0770*/  LDS R23, [UR9+0x4] ;  /* 0x00000409ff177984 */ /* 0x000e680008000800 */
[----:B------:R-:W-:Y:S04]  /*0780*/  LDS R17, [R22] ;  /* 0x0000000016117984 */ /* 0x000fe80000000800 */
[----:B------:R-:W2:Y:S01]  /*0790*/  LDS R28, [UR9] ;  /* 0x00000009ff1c7984 */ /* 0x000ea20008000800 */
[----:B0-----:R-:W-:Y:S01]  /*07a0*/  FFMA R24, R19, R24, R18 ;  /* 0x0000001813187223 */ /* 0x001fe20000000012 */
[----:B------:R-:W-:-:S02]  /*07b0*/  LEA R18, R3, R22, 0x2 ;  /* 0x0000001603127211 */ /* 0x000fc400078e10ff */
[----:B------:R-:W-:Y:S04]  /*07c0*/  LDS R5, [R22+0x8] ;  /* 0x0000080016057984 */ /* 0x000fe80000000800 */
[----:B------:R-:W-:Y:S04]  /*07d0*/  LDS R19, [R22+0xc] ;  /* 0x00000c0016137984 */ /* 0x000fe80000000800 */
[----:B------:R0:W-:Y:S04]  /*07e0*/  LDS R6, [R22+0x10] ;  /* 0x0000100016067984 */ /* 0x0001e80000000800 */
[----:B------:R-:W3:Y:S04]  /*07f0*/  LDS R26, [UR9+0x8] ;  /* 0x00000809ff1a7984 */ /* 0x000ee80008000800 */
[----:B------:R-:W-:Y:S01]  /*0800*/  LDS R15, [UR9+0x10] ;  /* 0x00001009ff0f7984 */ /* 0x000fe20008000800 */
[----:B0-----:R-:W-:Y:S01]  /*0810*/  LEA R22, R3, R18, 0x2 ;  /* 0x0000001203167211 */ /* 0x001fe200078e10ff */
[----:B-1----:R-:W-:-:S04]  /*0820*/  FMUL R21, R21, R23 ;  /* 0x0000001715157220 */ /* 0x002fc80000400000 */
[----:B--2---:R-:W-:Y:S02]  /*0830*/  FFMA R21, R17, R28, R21 ;  /* 0x0000001c11157223 */ /* 0x004fe40000000015 */
[----:B------:R-:W0:Y:S01]  /*0840*/  LDS R28, [UR9+0xc] ;  /* 0x00000c09ff1c7984 */ /* 0x000e220008000800 */
[----:B------:R-:W-:Y:S01]  /*0850*/  ULEA UR9, UR8, UR12, 0x2 ;  /* 0x0000000c08097291 */ /* 0x000fe2000f8e10ff */
[----:B------:R-:W-:Y:S01]  /*0860*/  BAR.SYNC.DEFER_BLOCKING 0x0 ;  /* 0x0000000000007b1d */ /* 0x000fe20000010000 */
[----:B---3--:R-:W-:Y:S01]  /*0870*/  FFMA R26, R5, R26, R21 ;  /* 0x0000001a051a7223 */ /* 0x008fe20000000015 */
[----:B------:R-:W-:-:S04]  /*0880*/  FFMA R5, R7, R16, R24 ;  /* 0x0000001007057223 */ /* 0x000fc80000000018 */
[----:B------:R-:W-:Y:S04]  /*0890*/  LDS R23, [R18+0x4] ;  /* 0x0000040012177984 */ /* 0x000fe80000000800 */
[----:B------:R-:W1:Y:S04]  /*08a0*/  LDS R25, [UR12+0x4] ;  /* 0x0000040cff197984 */ /* 0x000e680008000800 */
[----:B------:R-:W-:Y:S04]  /*08b0*/  LDS R17, [R18] ;  /* 0x0000000012117984 */ /* 0x000fe80000000800 */
[----:B------:R-:W2:Y:S01]  /*08c0*/  LDS R20, [UR12] ;  /* 0x0000000cff147984 */ /* 0x000ea20008000800 */
[----:B0-----:R-:W-:-:S03]  /*08d0*/  FFMA R19, R19, R28, R26 ;  /* 0x0000001c13137223 */ /* 0x001fc6000000001a */
[----:B------:R-:W-:Y:S01]  /*08e0*/  LDS R24, [R18+0x8] ;  /* 0x0000080012187984 */ /* 0x000fe20000000800 */
[----:B------:R-:W-:-:S03]  /*08f0*/  FFMA R6, R6, R15, R19 ;  /* 0x0000000f06067223 */ /* 0x000fc60000000013 */
[----:B------:R-:W-:Y:S04]  /*0900*/  LDS R7, [R18+0xc] ;  /* 0x00000c0012077984 */ /* 0x000fe80000000800 */
[----:B------:R-:W-:Y:S04]  /*0910*/  LDS R21, [R18+0x10] ;  /* 0x0000100012157984 */ /* 0x000fe80000000800 */
[----:B------:R-:W-:Y:S01]  /*0920*/  LDS R16, [UR12+0xc] ;  /* 0x00000c0cff107984 */ /* 0x000fe20008000800 */
[----:B-1----:R-:W-:-:S04]  /*0930*/  FMUL R23, R23, R25 ;  /* 0x0000001917177220 */ /* 0x002fc80000400000 */
[----:B--2---:R-:W-:Y:S02]  /*0940*/  FFMA R23, R17, R20, R23 ;  /* 0x0000001411177223 */ /* 0x004fe40000000017 */
[----:B------:R-:W0:Y:S04]  /*0950*/  LDS R17, [UR12+0x8] ;  /* 0x0000080cff117984 */ /* 0x000e280008000800 */
[----:B------:R-:W1:Y:S01]  /*0960*/  LDS R20, [UR12+0x10] ;  /* 0x0000100cff147984 */ /* 0x000e620008000800 */
[----:B------:R-:W-:Y:S01]  /*0970*/  ULEA UR12, UR8, UR9, 0x2 ;  /* 0x00000009080c7291 */ /* 0x000fe2000f8e10ff */
[----:B------:R-:W-:Y:S06]  /*0980*/  BAR.SYNC.DEFER_BLOCKING 0x0 ;  /* 0x0000000000007b1d */ /* 0x000fec0000010000 */
[----:B------:R-:W-:Y:S04]  /*0990*/  LDS R25, [R22+0x4] ;  /* 0x0000040016197984 */ /* 0x000fe80000000800 */
[----:B------:R-:W2:Y:S01]  /*09a0*/  LDS R28, [UR9+0x4] ;  /* 0x00000409ff1c7984 */ /* 0x000ea20008000800 */
[----:B0-----:R-:W-:-:S03]  /*09b0*/  FFMA R24, R24, R17, R23 ;  /* 0x0000001118187223 */ /* 0x001fc60000000017 */
[----:B------:R-:W-:Y:S01]  /*09c0*/  LDS R26, [UR9] ;  /* 0x00000009ff1a7984 */ /* 0x000fe20008000800 */
[----:B------:R-:W-:-:S03]  /*09d0*/  FFMA R18, R7, R16, R24 ;  /* 0x0000001007127223 */ /* 0x000fc60000000018 */
[----:B------:R-:W0:Y:S01]  /*09e0*/  LDS R17, [R22] ;  /* 0x0000000016117984 */ /* 0x000e220000000800 */
[----:B------:R-:W-:Y:S01]  /*09f0*/  LEA R24, R3, R22, 0x2 ;  /* 0x0000001603187211 */ /* 0x000fe200078e10ff */
[----:B-1----:R-:W-:Y:S02]  /*0a00*/  FFMA R21, R21, R20, R18 ;  /* 0x0000001415157223 */ /* 0x002fe40000000012 */
[----:B------:R-:W-:Y:S04]  /*0a10*/  LDS R23, [R22+0x8] ;  /* 0x0000080016177984 */ /* 0x000fe80000000800 */
[----:B------:R-:W-:Y:S04]  /*0a20*/  LDS R7, [R22+0x10] ;  /* 0x0000100016077984 */ /* 0x000fe80000000800 */
[----:B------:R-:W-:Y:S01]  /*0a30*/  LDS R16, [UR9+0x10] ;  /* 0x00001009ff107984 */ /* 0x000fe20008000800 */
[----:B--2---:R-:W-:-:S03]  /*0a40*/  FMUL R25, R25, R28 ;  /* 0x0000001c19197220 */ /* 0x004fc60000400000 */
[----:B------:R-:W1:Y:S01]  /*0a50*/  LDS R28, [UR9+0x8] ;  /* 0x00000809ff1c7984 */ /* 0x000e620008000800 */
[----:B0-----:R-:W-:-:S03]  /*0a60*/  FFMA R26, R17, R26, R25 ;  /* 0x0000001a111a7223 */ /* 0x001fc60000000019 */
[----:B------:R-:W-:Y:S01]  /*0a70*/  LDS R17, [UR9+0xc] ;  /* 0x00000c09ff117984 */ /* 0x000fe20008000800 */
[----:B------:R-:W-:Y:S01]  /*0a80*/  ULEA UR9, UR8, UR12, 0x2 ;  /* 0x0000000c08097291 */ /* 0x000fe2000f8e10ff */
[----:B-1----:R-:W-:Y:S02]  /*0a90*/  FFMA R15, R23, R28, R26 ;  /* 0x0000001c170f7223 */ /* 0x002fe4000000001a */
[----:B------:R-:W0:Y:S01]  /*0aa0*/  LDS R26, [R22+0xc] ;  /* 0x00000c00161a7984 */ /* 0x000e220000000800 */
[----:B------:R-:W-:Y:S06]  /*0ab0*/  BAR.SYNC.DEFER_BLOCKING 0x0 ;  /* 0x0000000000007b1d */ /* 0x000fec0000010000 */
[----:B------:R-:W-:Y:S04]  /*0ac0*/  LDS R23, [R24+0x4] ;  /* 0x0000040018177984 */ /* 0x000fe80000000800 */
[----:B------:R-:W1:Y:S04]  /*0ad0*/  LDS R25, [UR12+0x4] ;  /* 0x0000040cff197984 */ /* 0x000e680008000800 */
[----:B------:R-:W-:Y:S04]  /*0ae0*/  LDS R19, [R24] ;  /* 0x0000000018137984 */ /* 0x000fe80000000800 */
[----:B------:R-:W2:Y:S01]  /*0af0*/  LDS R28, [UR12] ;  /* 0x0000000cff1c7984 */ /* 0x000ea20008000800 */
[----:B0-----:R-:W-:-:S03]  /*0b00*/  FFMA R20, R26, R17, R15 ;  /* 0x000000111a147223 */ /* 0x001fc6000000000f */
[----:B------:R-:W-:Y:S01]  /*0b10*/  LDS R22, [UR12+0x8] ;  /* 0x0000080cff167984 */ /* 0x000fe20008000800 */
[----:B------:R-:W-:-:S03]  /*0b20*/  FFMA R7, R7, R16, R20 ;  /* 0x0000001007077223 */ /* 0x000fc60000000014 */
[----:B------:R-:W-:Y:S04]  /*0b30*/  LDS R17, [R24+0x10] ;  /* 0x0000100018117984 */ /* 0x000fe80000000800 */
[----:B------:R-:W-:Y:S01]  /*0b40*/  LDS R18, [UR12+0x10] ;  /* 0x0000100cff127984 */ /* 0x000fe20008000800 */
[----:B-1----:R-:W-:-:S04]  /*0b50*/  FMUL R23, R23, R25 ;  /* 0x0000001917177220 */ /* 0x002fc80000400000 */
[----:B--2---:R-:W-:Y:S01]  /*0b60*/  FFMA R28, R19, R28, R23 ;  /* 0x0000001c131c7223 */ /* 0x004fe20000000017 */
[----:B------:R-:W-:Y:S01]  /*0b70*/  LEA R23, R3, R24, 0x2 ;  /* 0x0000001803177211 */ /* 0x000fe200078e10ff */
[----:B------:R-:W0:Y:S02]  /*0b80*/  LDS R19, [R24+0x8] ;  /* 0x0000080018137984 */ /* 0x000e240000000800 */
[----:B0-----:R-:W-:Y:S02]  /*0b90*/  FFMA R15, R19, R22, R28 ;  /* 0x00000016130f7223 */ /* 0x001fe4000000001c */
[----:B------:R-:W-:Y:S04]  /*0ba0*/  LDS R22, [R24+0xc] ;  /* 0x00000c0018167984 */ /* 0x000fe80000000800 */
[----:B------:R-:W0:Y:S01]  /*0bb0*/  LDS R19, [UR12+0xc] ;  /* 0x00000c0cff137984 */ /* 0x000e220008000800 */
[----:B------:R-:W-:Y:S06]  /*0bc0*/  BAR.SYNC.DEFER_BLOCKING 0x0 ;  /* 0x0000000000007b1d */ /* 0x000fec0000010000 */
[----:B------:R-:W-:Y:S04]  /*0bd0*/  LDS R25, [R23+0x4] ;  /* 0x0000040017197984 */ /* 0x000fe80000000800 */
[----:B------:R-:W1:Y:S04]  /*0be0*/  LDS R26, [UR9+0x4] ;  /* 0x00000409ff1a7984 */ /* 0x000e680008000800 */
[----:B------:R-:W-:Y:S04]  /*0bf0*/  LDS R14, [R23] ;  /* 0x00000000170e7984 */ /* 0x000fe80000000800 */
[----:B------:R-:W2:Y:S01]  /*0c00*/  LDS R27, [UR9] ;  /* 0x00000009ff1b7984 */ /* 0x000ea20008000800 */
[----:B0-----:R-:W-:-:S03]  /*0c10*/  FFMA R22, R22, R19, R15 ;  /* 0x0000001316167223 */ /* 0x001fc6000000000f */
[----:B------:R-:W-:Y:S01]  /*0c20*/  LDS R24, [UR9+0xc] ;  /* 0x00000c09ff187984 */ /* 0x000fe20008000800 */
[----:B------:R-:W-:Y:S01]  /*0c30*/  FFMA R17, R17, R18, R22 ;  /* 0x0000001211117223 */ /* 0x000fe20000000016 */
[----:B-1----:R-:W-:Y:S01]  /*0c40*/  FMUL R25, R25, R26 ;  /* 0x0000001a19197220 */ /* 0x002fe20000400000 */
[----:B------:R-:W-:Y:S02]  /*0c50*/  FADD R26, R13, R4 ;  /* 0x000000040d1a7221 */ /* 0x000fe40000000000 */
[----:B------:R-:W-:Y:S01]  /*0c60*/  LDS R13, [R23+0x8] ;  /* 0x00000800170d7984 */ /* 0x000fe20000000800 */
[----:B--2---:R-:W-:Y:S01]  /*0c70*/  FFMA R4, R14, R27, R25 ;  /* 0x0000001b0e047223 */ /* 0x004fe20000000019 */
[----:B------:R-:W-:Y:S02]  /*0c80*/  FADD R27, R26, R5 ;  /* 0x000000051a1b7221 */ /* 0x000fe40000000000 */
[----:B------:R-:W0:Y:S02]  /*0c90*/  LDS R14, [UR9+0x8] ;  /* 0x00000809ff0e7984 */ /* 0x000e240008000800 */
[----:B------:R-:W-:-:S02]  /*0ca0*/  FADD R6, R27, R6 ;  /* 0x000000061b067221 */ /* 0x000fc40000000000 */
[----:B------:R-:W1:Y:S02]  /*0cb0*/  LDS R5, [R23+0xc] ;  /* 0x00000c0017057984 */ /* 0x000e640000000800 */
[----:B------:R-:W-:Y:S02]  /*0cc0*/  FADD R6, R6, R21 ;  /* 0x0000001506067221 */ /* 0x000fe40000000000 */
[----:B------:R-:W-:Y:S02]  /*0cd0*/  LDS R25, [R23+0x10] ;  /* 0x0000100017197984 */ /* 0x000fe40000000800 */
[----:B------:R-:W-:Y:S02]  /*0ce0*/  FADD R6, R6, R7 ;  /* 0x0000000706067221 */ /* 0x000fe40000000000 */
[----:B------:R-:W2:Y:S02]  /*0cf0*/  LDS R26, [UR9+0x10] ;  /* 0x00001009ff1a7984 */ /* 0x000ea40008000800 */
[----:B------:R-:W-:Y:S01]  /*0d00*/  FADD R6, R6, R17 ;  /* 0x0000001106067221 */ /* 0x000fe20000000000 */
[----:B0-----:R-:W-:-:S04]  /*0d10*/  FFMA R4, R13, R14, R4 ;  /* 0x0000000e0d047223 */ /* 0x001fc80000000004 */
[----:B-1----:R-:W-:-:S04]  /*0d20*/  FFMA R4, R5, R24, R4 ;  /* 0x0000001805047223 */ /* 0x002fc80000000004 */
[----:B--2---:R-:W-:-:S04]  /*0d30*/  FFMA R25, R25, R26, R4 ;  /* 0x0000001a19197223 */ /* 0x004fc80000000004 */
[----:B------:R-:W-:Y:S01]  /*0d40*/  FADD R13, R6, R25 ;  /* 0x00000019060d7221 */ /* 0x000fe20000000000 */
[----:B------:R-:W-:Y:S06]  /*0d50*/  BAR.SYNC.DEFER_BLOCKING 0x0 ;  /* 0x0000000000007b1d */ /* 0x000fec0000010000 */
[----:B------:R-:W-:Y:S05]  /*0d60*/  BRA.U UP0, `(.L_x_2) ;  /* 0xfffffff500a07547 */ /* 0x000fea000b83ffff */
[----:B------:R-:W-:-:S12]  /*0d70*/  ULOP3.LUT UR4, UR8, 0x7ffffff8, URZ, 0xc0, !UPT ;  /* 0x7ffffff808047892 */ /* 0x000fd8000f8ec0ff */
.L_x_1:
[----:B------:R-:W-:-:S04]  /*0d80*/  ULOP3.LUT UR6, UR8, 0x7, URZ, 0xc0, !UPT ;  /* 0x0000000708067892 */ /* 0x000fc8000f8ec0ff */
[----:B------:R-:W-:-:S09]  /*0d90*/  UISETP.NE.AND UP0, UPT, UR6, URZ, UPT ;  /* 0x000000ff0600728c */ /* 0x000fd2000bf05270 */
[----:B------:R-:W-:Y:S05]  /*0da0*/  BRA.U !UP0, `(.L_x_0) ;  /* 0x0000000908507547 */ /* 0x000fea000b800000 */
[----:B------:R-:W-:Y:S02]  /*0db0*/  UISETP.GE.U32.AND UP0, UPT, UR6, 0x4, UPT ;  /* 0x000000040600788c */ /* 0x000fe4000bf06070 */
[----:B------:R-:W-:-:S04]  /*0dc0*/  ULOP3.LUT UR9, UR8, 0x3, URZ, 0xc0, !UPT ;  /* 0x0000000308097892 */ /* 0x000fc8000f8ec0ff */
[----:B------:R-:W-:-:S03]  /*0dd0*/  UISETP.NE.AND UP1, UPT, UR9, URZ, UPT ;  /* 0x000000ff0900728c */ /* 0x000fc6000bf25270 */
[----:B------:R-:W-:Y:S08]  /*0de0*/  BRA.U !UP0, `(.L_x_3) ;  /* 0x0000000508387547 */ /* 0x000ff0000b800000 */
[----:B------:R-:W-:Y:S01]  /*0df0*/  IMAD R4, R0, R11, UR4 ;  /* 0x0000000400047e24 */ /* 0x000fe2000f8e020b */
[----:B------:R-:W-:Y:S02]  /*0e00*/  UIMAD UR6, UR4, UR8, URZ ;  /* 0x00000008040672a4 */ /* 0x000fe4000f8e02ff */
[----:B------:R-:W-:Y:S01]  /*0e10*/  UIADD3 UR4, UPT, UPT, UR4, 0x4, URZ ;  /* 0x0000000404047890 */ /* 0x000fe2000fffe0ff */
[----:B------:R-:W-:Y:S01]  /*0e20*/  IMAD R4, R4, R3, R12 ;  /* 0x0000000304047224 */ /* 0x000fe200078e020c */
[----:B------:R-:W-:-:S04]  /*0e30*/  ULEA UR6, UR6, UR5, 0x2 ;  /* 0x0000000506067291 */ /* 0x000fc8000f8e10ff */
[----:B------:R-:W-:Y:S01]  /*0e40*/  LEA R16, R4, UR7, 0x2 ;  /* 0x0000000704107c11 */ /* 0x000fe2000f8e10ff */
[----:B------:R-:W-:-:S03]  /*0e50*/  ULEA UR12, UR8, UR6, 0x2 ;  /* 0x00000006080c7291 */ /* 0x000fc6000f8e10ff */
[C---:B------:R-:W-:Y:S01]  /*0e60*/  LEA R22, R3.reuse, R16, 0x2 ;  /* 0x0000001003167211 */ /* 0x040fe200078e10ff */
[----:B------:R-:W-:Y:S03]  /*0e70*/  LDS.64 R6, [UR6] ;  /* 0x00000006ff067984 */ /* 0x000fe60008000a00 */
[----:B------:R-:W-:Y:S01]  /*0e80*/  LEA R18, R3, R22, 0x2 ;  /* 0x0000001603127211 */ /* 0x000fe200078e10ff */
[----:B------:R-:W0:Y:S04]  /*0e90*/  LDS R10, [R16+0x4] ;  /* 0x00000400100a7984 */ /* 0x000e280000000800 */
[----:B------:R-:W1:Y:S04]  /*0ea0*/  LDS R15, [R16] ;  /* 0x00000000100f7984 */ /* 0x000e680000000800 */
[----:B------:R-:W-:Y:S04]  /*0eb0*/  LDS.64 R4, [UR6+0x8] ;  /* 0x00000806ff047984 */ /* 0x000fe80008000a00 */
[----:B------:R-:W2:Y:S04]  /*0ec0*/  LDS R17, [R16+0x8] ;  /* 0x0000080010117984 */ /* 0x000ea80000000800 */
[----:B------:R-:W3:Y:S04]  /*0ed0*/  LDS R20, [R16+0xc] ;  /* 0x00000c0010147984 */ /* 0x000ee80000000800 */
[----:B------:R-:W-:Y:S01]  /*0ee0*/  LDS R21, [R16+0x10] ;  /* 0x0000100010157984 */ /* 0x000fe20000000800 */
[----:B0-----:R-:W-:-:S04]  /*0ef0*/  FMUL R10, R10, R7 ;  /* 0x000000070a0a7220 */ /* 0x001fc80000400000 */
[----:B-1----:R-:W-:Y:S02]  /*0f00*/  FFMA R10, R15, R6, R10 ;  /* 0x000000060f0a7223 */ /* 0x002fe4000000000a */
[----:B------:R-:W0:Y:S01]  /*0f10*/  LDS R6, [UR6+0x10] ;  /* 0x00001006ff067984 */ /* 0x000e220008000800 */
[----:B------:R-:W-:Y:S01]  /*0f20*/  ULEA UR6, UR8, UR12, 0x2 ;  /* 0x0000000c08067291 */ /* 0x000fe2000f8e10ff */
[----:B------:R-:W-:Y:S01]  /*0f30*/  BAR.SYNC.DEFER_BLOCKING 0x0 ;  /* 0x0000000000007b1d */ /* 0x000fe20000010000 */
[----:B--2---:R-:W-:-:S04]  /*0f40*/  FFMA R23, R17, R4, R10 ;  /* 0x0000000411177223 */ /* 0x004fc8000000000a */
[----:B---3--:R-:W-:Y:S01]  /*0f50*/  FFMA R20, R20, R5, R23 ;  /* 0x0000000514147223 */ /* 0x008fe20000000017 */
[----:B------:R-:W-:Y:S01]  /*0f60*/  LEA R5, R3, R18, 0x2 ;  /* 0x0000001203057211 */ /* 0x000fe200078e10ff */
[----:B------:R-:W-:Y:S04]  /*0f70*/  LDS R25, [R22+0x4] ;  /* 0x0000040016197984 */ /* 0x000fe80000000800 */
[----:B------:R-:W1:Y:S04]  /*0f80*/  LDS R26, [UR12+0x4] ;  /* 0x0000040cff1a7984 */ /* 0x000e680008000800 */
[----:B------:R-:W-:Y:S04]  /*0f90*/  LDS R24, [R22] ;  /* 0x0000000016187984 */ /* 0x000fe80000000800 */
[----:B------:R-:W-:Y:S01]  /*0fa0*/  LDS R14, [R22+0x8] ;  /* 0x00000800160e7984 */ /* 0x000fe20000000800 */
[----:B0-----:R-:W-:-:S03]  /*0fb0*/  FFMA R6, R21, R6, R20 ;  /* 0x0000000615067223 */ /* 0x001fc60000000014 */
[----:B------:R-:W-:Y:S01]  /*0fc0*/  LDS R10, [R22+0xc] ;  /* 0x00000c00160a7984 */ /* 0x000fe20000000800 */
[----:B------:R-:W-:-:S03]  /*0fd0*/  FADD R6, R13, R6 ;  /* 0x000000060d067221 */ /* 0x000fc60000000000 */
[----:B------:R-:W-:Y:S04]  /*0fe0*/  LDS R4, [R22+0x10] ;  /* 0x0000100016047984 */ /* 0x000fe80000000800 */
[----:B------:R-:W0:Y:S04]  /*0ff0*/  LDS R27, [UR12] ;  /* 0x0000000cff1b7984 */ /* 0x000e280008000800 */
[----:B------:R-:W2:Y:S04]  /*1000*/  LDS R19, [UR12+0x8] ;  /* 0x0000080cff137984 */ /* 0x000ea80008000800 */
[----:B------:R-:W3:Y:S04]  /*1010*/  LDS R15, [UR12+0xc] ;  /* 0x00000c0cff0f7984 */ /* 0x000ee80008000800 */
[----:B------:R-:W4:Y:S01]  /*1020*/  LDS R7, [UR12+0x10] ;  /* 0x0000100cff077984 */ /* 0x000f220008000800 */
[----:B------:R-:W-:Y:S01]  /*1030*/  ULEA UR12, UR8, UR6, 0x2 ;  /* 0x00000006080c7291 */ /* 0x000fe2000f8e10ff */
[----:B------:R-:W-:Y:S01]  /*1040*/  BAR.SYNC.DEFER_BLOCKING 0x0 ;  /* 0x0000000000007b1d */ /* 0x000fe20000010000 */
[----:B-1----:R-:W-:-:S05]  /*1050*/  FMUL R25, R25, R26 ;  /* 0x0000001a19197220 */ /* 0x002fca0000400000 */
[----:B------:R-:W-:Y:S01]  /*1060*/  LDS R17, [R18+0x4] ;  /* 0x0000040012117984 */ /* 0x000fe20000000800 */
[----:B0-----:R-:W-:-:S03]  /*1070*/  FFMA R25, R24, R27, R25 ;  /* 0x0000001b18197223 */ /* 0x001fc60000000019 */
[----:B------:R-:W0:Y:S01]  /*1080*/  LDS R16, [UR6+0x4] ;  /* 0x00000406ff107984 */ /* 0x000e220008000800 */
[----:B--2---:R-:W-:-:S03]  /*1090*/  FFMA R21, R14, R19, R25 ;  /* 0x000000130e157223 */ /* 0x004fc60000000019 */
[----:B------:R-:W-:Y:S01]  /*10a0*/  LDS R23, [R18] ;  /* 0x0000000012177984 */ /* 0x000fe20000000800 */
[----:B---3--:R-:W-:-:S03]  /*10b0*/  FFMA R15, R10, R15, R21 ;  /* 0x0000000f0a0f7223 */ /* 0x008fc60000000015 */
[----:B------:R-:W1:Y:S01]  /*10c0*/  LDS R24, [UR6] ;  /* 0x00000006ff187984 */ /* 0x000e620008000800 */
[----:B----4-:R-:W-:-:S03]  /*10d0*/  FFMA R7, R4, R7, R15 ;  /* 0x0000000704077223 */ /* 0x010fc6000000000f */
[----:B------:R-:W-:Y:S01]  /*10e0*/  LDS R25, [R18+0x8] ;  /* 0x0000080012197984 */ /* 0x000fe20000000800 */
[----:B------:R-:W-:-:S03]  /*10f0*/  FADD R6, R6, R7 ;  /* 0x0000000706067221 */ /* 0x000fc60000000000 */
[----:B------:R-:W-:Y:S04]  /*1100*/  LDS R14, [R18+0xc] ;  /* 0x00000c00120e7984 */ /* 0x000fe80000000800 */
[----:B------:R-:W2:Y:S04]  /*1110*/  LDS R22, [UR6+0x8] ;  /* 0x00000806ff167984 */ /* 0x000ea80008000800 */
[----:B------:R-:W3:Y:S01]  /*1120*/  LDS R19, [UR6+0xc] ;  /* 0x00000c06ff137984 */ /* 0x000ee20008000800 */
[----:B0-----:R-:W-:-:S03]  /*1130*/  FMUL R26, R17, R16 ;  /* 0x00000010111a7220 */ /* 0x001fc60000400000 */
[----:B------:R-:W-:Y:S04]  /*1140*/  LDS R16, [R18+0x10] ;  /* 0x0000100012107984 */ /* 0x000fe80000000800 */
[----:B------:R-:W0:Y:S01]  /*1150*/  LDS R17, [UR6+0x10] ;  /* 0x00001006ff117984 */ /* 0x000e220008000800 */
[----:B-1----:R-:W-:Y:S01]  /*1160*/  FFMA R24, R23, R24, R26 ;  /* 0x0000001817187223 */ /* 0x002fe2000000001a */
[----:B------:R-:W-:Y:S03]  /*1170*/  BAR.SYNC.DEFER_BLOCKING 0x0 ;  /* 0x0000000000007b1d */ /* 0x000fe60000010000 */
[----:B--2---:R-:W-:-:S04]  /*1180*/  FFMA R25, R25, R22, R24 ;  /* 0x0000001619197223 */ /* 0x004fc80000000018 */
[----:B---3--:R-:W-:Y:S01]  /*1190*/  FFMA R19, R14, R19, R25 ;  /* 0x000000130e137223 */ /* 0x008fe20000000019 */
[----:B------:R-:W-:Y:S04]  /*11a0*/  LDS R20, [R5+0x4] ;  /* 0x0000040005147984 */ /* 0x000fe80000000800 */
[----:B------:R-:W1:Y:S04]  /*11b0*/  LDS R27, [UR12+0x4] ;  /* 0x0000040cff1b7984 */ /* 0x000e680008000800 */
[----:B------:R-:W-:Y:S04]  /*11c0*/  LDS R10, [R5] ;  /* 0x00000000050a7984 */ /* 0x000fe80000000800 */
[----:B------:R-:W2:Y:S01]  /*11d0*/  LDS R21, [UR12] ;  /* 0x0000000cff157984 */ /* 0x000ea20008000800 */
[----:B0-----:R-:W-:-:S03]  /*11e0*/  FFMA R17, R16, R17, R19 ;  /* 0x0000001110117223 */ /* 0x001fc60000000013 */
[----:B------:R-:W-:Y:S01]  /*11f0*/  LDS R18, [R5+0x8] ;  /* 0x0000080005127984 */ /* 0x000fe20000000800 */
[----:B------:R-:W-:-:S03]  /*1200*/  FADD R6, R6, R17 ;  /* 0x0000001106067221 */ /* 0x000fc60000000000 */
[----:B------:R-:W0:Y:S04]  /*1210*/  LDS R23, [UR12+0x8] ;  /* 0x0000080cff177984 */ /* 0x000e280008000800 */
[----:B------:R-:W-:Y:S04]  /*1220*/  LDS R22, [R5+0x10] ;  /* 0x0000100005167984 */ /* 0x000fe80000000800 */
[----:B------:R-:W-:Y:S01]  /*1230*/  LDS R29, [UR12+0x10] ;  /* 0x0000100cff1d7984 */ /* 0x000fe20008000800 */
[----:B-1----:R-:W-:-:S03]  /*1240*/  FMUL R24, R20, R27 ;  /* 0x0000001b14187220 */ /* 0x002fc60000400000 */
[----:B------:R-:W-:Y:S04]  /*1250*/  LDS R20, [R5+0xc] ;  /* 0x00000c0005147984 */ /* 0x000fe80000000800 */
[----:B------:R-:W1:Y:S01]  /*1260*/  LDS R27, [UR12+0xc] ;  /* 0x00000c0cff1b7984 */ /* 0x000e620008000800 */
[----:B--2---:R-:W-:-:S04]  /*1270*/  FFMA R21, R10, R21, R24 ;  /* 0x000000150a157223 */ /* 0x004fc80000000018 */
[----:B0-----:R-:W-:-:S04]  /*1280*/  FFMA R21, R18, R23, R21 ;  /* 0x0000001712157223 */ /* 0x001fc80000000015 */
[----:B-1----:R-:W-:-:S04]  /*1290*/  FFMA R21, R20, R27, R21 ;  /* 0x0000001b14157223 */ /* 0x002fc80000000015 */
[----:B------:R-:W-:-:S04]  /*12a0*/  FFMA R21, R22, R29, R21 ;  /* 0x0000001d16157223 */ /* 0x000fc80000000015 */
[----:B------:R-:W-:Y:S01]  /*12b0*/  FADD R13, R6, R21 ;  /* 0x00000015060d7221 */ /* 0x000fe20000000000 */
[----:B------:R-:W-:Y:S06]  /*12c0*/  BAR.SYNC.DEFER_BLOCKING 0x0 ;  /* 0x0000000000007b1d */ /* 0x000fec0000010000 */
.L_x_3:
[----:B------:R-:W-:Y:S05]  /*12d0*/  BRA.U !UP1, `(.L_x_0) ;  /* 0x0000000509047547 */ /* 0x000fea000b800000 */
[----:B------:R-:W-:Y:S02]  /*12e0*/  UISETP.NE.AND UP0, UPT, UR9, 0x1, UPT ;  /* 0x000000010900788c */ /* 0x000fe4000bf05270 */
[----:B------:R-:W-:-:S04]  /*12f0*/  ULOP3.LUT UR6, UR8, 0x1, URZ, 0xc0, !UPT ;  /* 0x0000000108067892 */ /* 0x000fc8000f8ec0ff */
[----:B------:R-:W-:-:S03]  /*1300*/  UISETP.NE.U32.AND UP1, UPT, UR6, 0x1, UPT ;  /* 0x000000010600788c */ /* 0x000fc6000bf25070 */
        /* <DEDUP_REMOVED lines=8> */
[----:B------:R-:W-:Y:S01]  /*1390*/  LEA R24, R3, R28, 0x2 ;  /* 0x0000001c03187211 */ /* 0x000fe200078e10ff */
[----:B------:R-:W-:Y:S04]  /*13a0*/  LDS.64 R4, [UR6] ;  /* 0x00000006ff047984 */ /* 0x000fe80008000a00 */
[----:B------:R-:W0:Y:S04]  /*13b0*/  LDS R20, [R28+0x4] ;  /* 0x000004001c147984 */ /* 0x000e280000000800 */
[----:B------:R-:W1:Y:S04]  /*13c0*/  LDS R23, [R28] ;  /* 0x000000001c177984 */ /* 0x000e680000000800 */
[----:B------:R-:W-:Y:S04]  /*13d0*/  LDS R19, [UR6+0x10] ;  /* 0x00001006ff137984 */ /* 0x000fe80008000800 */
[----:B------:R-:W-:Y:S04]  /*13e0*/  LDS.64 R6, [UR6+0x8] ;  /* 0x00000806ff067984 */ /* 0x000fe80008000a00 */
[----:B------:R-:W2:Y:S04]  /*13f0*/  LDS R15, [R28+0x8] ;  /* 0x000008001c0f7984 */ /* 0x000ea80000000800 */
[----:B------:R-:W3:Y:S04]  /*1400*/  LDS R16, [R28+0xc] ;  /* 0x00000c001c107984 */ /* 0x000ee80000000800 */
[----:B------:R-:W4:Y:S01]  /*1410*/  LDS R14, [R28+0x10] ;  /* 0x000010001c0e7984 */ /* 0x000f220000000800 */
[----:B------:R-:W-:Y:S01]  /*1420*/  BAR.SYNC.DEFER_BLOCKING 0x0 ;  /* 0x0000000000007b1d */ /* 0x000fe20000010000 */
[----:B0-----:R-:W-:-:S04]  /*1430*/  FMUL R22, R20, R5 ;  /* 0x0000000514167220 */ /* 0x001fc80000400000 */
[----:B-1----:R-:W-:Y:S01]  /*1440*/  FFMA R26, R23, R4, R22 ;  /* 0x00000004171a7223 */ /* 0x002fe20000000016 */
[----:B------:R-:W-:Y:S04]  /*1450*/  LDS R10, [R24+0x4] ;  /* 0x00000400180a7984 */ /* 0x000fe80000000800 */
        /* <DEDUP_REMOVED lines=8> */
[----:B------:R-:W2:Y:S04]  /*14e0*/  LDS R20, [UR9+0x8] ;  /* 0x00000809ff147984 */ /* 0x000ea80008000800 */
[----:B------:R-:W-:Y:S04]  /*14f0*/  LDS R22, [R24+0xc] ;  /* 0x00000c0018167984 */ /* 0x000fe80000000800 */
[----:B------:R-:W3:Y:S04]  /*1500*/  LDS R25, [UR9+0xc] ;  /* 0x00000c09ff197984 */ /* 0x000ee80008000800 */
[----:B------:R-:W-:Y:S04]  /*1510*/  LDS R4, [R24+0x10] ;  /* 0x0000100018047984 */ /* 0x000fe80000000800 */
[----:B------:R-:W4:Y:S01]  /*1520*/  LDS R23, [UR9+0x10] ;  /* 0x00001009ff177984 */ /* 0x000f220008000800 */
[----:B0-----:R-:W-:-:S04]  /*1530*/  FMUL R17, R10, R17 ;  /* 0x000000110a117220 */ /* 0x001fc80000400000 */
[----:B-1----:R-:W-:-:S04]  /*1540*/  FFMA R18, R18, R21, R17 ;  /* 0x0000001512127223 */ /* 0x002fc80000000011 */
[----:B--2---:R-:W-:-:S04]  /*1550*/  FFMA R5, R5, R20, R18 ;  /* 0x0000001405057223 */ /* 0x004fc80000000012 */
[----:B---3--:R-:W-:-:S04]  /*1560*/  FFMA R5, R22, R25, R5 ;  /* 0x0000001916057223 */ /* 0x008fc80000000005 */
[----:B----4-:R-:W-:-:S04]  /*1570*/  FFMA R4, R4, R23, R5 ;  /* 0x0000001704047223 */ /* 0x010fc80000000005 */
[----:B------:R-:W-:Y:S01]  /*1580*/  FADD R13, R13, R4 ;  /* 0x000000040d0d7221 */ /* 0x000fe20000000000 */
[----:B------:R-:W-:Y:S06]  /*1590*/  BAR.SYNC.DEFER_BLOCKING 0x0 ;  /* 0x0000000000007b1d */ /* 0x000fec0000010000 */
.L_x_4:
[----:B------:R-:W-:Y:S05]  /*15a0*/  BRA.U UP1, `(.L_x_0) ;  /* 0x0000000101507547 */ /* 0x000fea000b800000 */
[----:B------:R-:W-:Y:S01]  /*15b0*/  IMAD R0, R0, R11, UR4 ;  /* 0x0000000400007e24 */ /* 0x000fe2000f8e020b */
[----:B------:R-:W-:-:S03]  /*15c0*/  UIMAD UR4, UR4, UR8, URZ ;  /* 0x00000008040472a4 */ /* 0x000fc6000f8e02ff */
[----:B------:R-:W-:Y:S01]  /*15d0*/  IMAD R0, R0, R3, R12 ;  /* 0x0000000300007224 */ /* 0x000fe200078e020c */
[----:B------:R-:W-:-:S04]  /*15e0*/  ULEA UR4, UR4, UR5, 0x2 ;  /* 0x0000000504047291 */ /* 0x000fc8000f8e10ff */
[----:B------:R-:W-:-:S05]  /*15f0*/  LEA R0, R0, UR7, 0x2 ;  /* 0x0000000700007c11 */ /* 0x000fca000f8e10ff */
[----:B------:R-:W-:Y:S04]  /*1600*/  LDS.64 R10, [UR4] ;  /* 0x00000004ff0a7984 */ /* 0x000fe80008000a00 */
[----:B------:R-:W0:Y:S04]  /*1610*/  LDS R6, [R0+0x4] ;  /* 0x0000040000067984 */ /* 0x000e280000000800 */
[----:B------:R-:W1:Y:S04]  /*1620*/  LDS R3, [R0] ;  /* 0x0000000000037984 */ /* 0x000e680000000800 */
[----:B------:R-:W-:Y:S04]  /*1630*/  LDS.64 R4, [UR4+0x8] ;  /* 0x00000804ff047984 */ /* 0x000fe80008000a00 */
[----:B------:R-:W2:Y:S04]  /*1640*/  LDS R7, [R0+0x8] ;  /* 0x0000080000077984 */ /* 0x000ea80000000800 */
[----:B------:R-:W3:Y:S04]  /*1650*/  LDS R12, [R0+0xc] ;  /* 0x00000c00000c7984 */ /* 0x000ee80000000800 */
[----:B------:R-:W-:Y:S04]  /*1660*/  LDS R15, [UR4+0x10] ;  /* 0x00001004ff0f7984 */ /* 0x000fe80008000800 */
[----:B------:R-:W4:Y:S01]  /*1670*/  LDS R14, [R0+0x10] ;  /* 0x00001000000e7984 */ /* 0x000f220000000800 */
[----:B0-----:R-:W-:-:S04]  /*1680*/  FMUL R6, R6, R11 ;  /* 0x0000000b06067220 */ /* 0x001fc80000400000 */
[----:B-1----:R-:W-:-:S04]  /*1690*/  FFMA R6, R3, R10, R6 ;  /* 0x0000000a03067223 */ /* 0x002fc80000000006 */
[----:B--2---:R-:W-:-:S04]  /*16a0*/  FFMA R7, R7, R4, R6 ;  /* 0x0000000407077223 */ /* 0x004fc80000000006 */
[----:B---3--:R-:W-:-:S04]  /*16b0*/  FFMA R5, R12, R5, R7 ;  /* 0x000000050c057223 */ /* 0x008fc80000000007 */
[----:B----4-:R-:W-:-:S04]  /*16c0*/  FFMA R14, R14, R15, R5 ;  /* 0x0000000f0e0e7223 */ /* 0x010fc80000000005 */
[----:B------:R-:W-:Y:S01]  /*16d0*/  FADD R13, R13, R14 ;  /* 0x0000000e0d0d7221 */ /* 0x000fe20000000000 */
[----:B------:R-:W-:Y:S06]  /*16e0*/  BAR.SYNC.DEFER_BLOCKING 0x0 ;  /* 0x0000000000007b1d */ /* 0x000fec0000010000 */
.L_x_0:
[----:B------:R-:W-:Y:S01]  /*16f0*/  FSETP.GE.AND P0, PT, R13, RZ, PT ;  /* 0x000000ff0d00720b */ /* 0x000fe20003f06000 */
[----:B------:R-:W-:-:S12]  /*1700*/  BSSY.RECONVERGENT B0, `(.L_x_5) ;  /* 0x000000e000007945 */ /* 0x000fd80003800200 */
[----:B------:R-:W-:Y:S05]  /*1710*/  @!P0 BRA `(.L_x_6) ;  /* 0x0000000000308947 */ /* 0x000fea0003800000 */
[----:B------:R-:W1:Y:S01]  /*1720*/  S2R R7, SR_CTAID.Y ;  /* 0x0000000000077919 */ /* 0x000e620000002600 */
[----:B------:R-:W2:Y:S01]  /*1730*/  LDCU UR6, c[0x0][0x3ac] ;  /* 0x00007580ff0677ac */ /* 0x000ea20008000800 */
[----:B------:R-:W3:Y:S01]  /*1740*/  LDC R3, c[0x0][0x3b0] ;  /* 0x0000ec00ff037b82 */ /* 0x000ee20000000800 */
[----:B------:R-:W4:Y:S07]  /*1750*/  LDCU UR4, c[0x0][0x364] ;  /* 0x00006c80ff0477ac */ /* 0x000f2e0008000800 */
[----:B0-----:R-:W0:Y:S01]  /*1760*/  LDC.64 R4, c[0x0][0x380] ;  /* 0x0000e000ff047b82 */ /* 0x001e220000000a00 */
[----:B--2---:R-:W-:-:S02]  /*1770*/  UIMAD UR5, UR13, UR6, URZ ;  /* 0x000000060d0572a4 */ /* 0x004fc4000f8e02ff */
[----:B----4-:R-:W-:Y:S01]  /*1780*/  UIMAD UR4, UR14, UR4, URZ ;  /* 0x000000040e0472a4 */ /* 0x010fe2000f8e02ff */
[----:B-1----:R-:W-:-:S04]  /*1790*/  IMAD R2, R2, UR6, R7 ;  /* 0x0000000602027c24 */ /* 0x002fc8000f8e0207 */
[----:B---3--:R-:W-:-:S04]  /*17a0*/  IMAD R3, R3, UR5, R2 ;  /* 0x0000000503037c24 */ /* 0x008fc8000f8e0202 */
[----:B------:R-:W-:-:S04]  /*17b0*/  IMAD R3, R3, UR4, R8 ;  /* 0x0000000403037c24 */ /* 0x000fc8000f8e0208 */
[----:B0-----:R-:W-:-:S05]  /*17c0*/  IMAD.WIDE.U32 R2, R3, 0x4, R4 ;  /* 0x0000000403027825 */ /* 0x001fca00078e0004 */
[----:B------:R1:W-:Y:S02]  /*17d0*/  STG.E desc[UR10][R2.64], R13 ;  /* 0x0000000d02007986 */ /* 0x0003e4000c10190a */
.L_x_6:
[----:B------:R-:W-:Y:S05]  /*17e0*/  BSYNC.RECONVERGENT B0 ;  /* 0x0000000000007941 */ /* 0x000fea0003800200 */
.L_x_5:
[----:B------:R-:W-:Y:S05]  /*17f0*/  @P1 EXIT ;  /* 0x000000000000194d */ /* 0x000fea0003800000 */
[----:B------:R-:W-:Y:S01]  /*1800*/  STS [R9], RZ ;  /* 0x000000ff09007388 */ /* 0x000fe20000000800 */
[----:B------:R-:W-:Y:S06]  /*1810*/  BAR.SYNC.DEFER_BLOCKING 0x0 ;  /* 0x0000000000007b1d */ /* 0x000fec0000010000 */
[----:B------:R-:W-:Y:S05]  /*1820*/  EXIT ;  /* 0x000000000000794d */ /* 0x000fea0003800000 */
.L_x_7:
[----:B------:R-:W-:-:S00]  /*1830*/  BRA `(.L_x_7) ;  /* 0xfffffffc00fc7947 */ /* 0x000fc0000383ffff */
[----:B------:R-:W-:-:S00]  /*1840*/  NOP ;  /* 0x0000000000007918 */ /* 0x000fc00000000000 */
        /* <DEDUP_REMOVED lines=11> */
.L_x_15:


//--------------------- .text._Z6red_chPfS_iii    --------------------------
	.section	.text._Z6red_chPfS_iii,"ax",@progbits
	.align	128
        .global         _Z6red_chPfS_iii
        .type           _Z6red_chPfS_iii,@function
        .size           _Z6red_chPfS_iii,(.L_x_16 - _Z6red_chPfS_iii)
        .other          _Z6red_chPfS_iii,@"STO_CUDA_ENTRY STV_DEFAULT"
_Z6red_chPfS_iii:
.text._Z6red_chPfS_iii:
[----:B------:R-:W-:Y:S01]  /*0000*/  LDC R1, c[0x0][0x37c] ;  /* 0x0000df00ff017b82 */ /* 0x000fe20000000800 */
[----:B------:R-:W0:Y:S01]  /*0010*/  LDCU UR5, c[0x0][0x390] ;  /* 0x00007200ff0577ac */ /* 0x000e220008000800 */
[----:B------:R-:W1:Y:S01]  /*0020*/  S2R R0, SR_TID.Y ;  /* 0x0000000000007919 */ /* 0x000e620000002200 */
[----:B------:R-:W-:Y:S01]  /*0030*/  HFMA2 R28, -RZ, RZ, 0, 0 ;  /* 0x00000000ff1c7431 */ /* 0x000fe200000001ff */
[----:B------:R-:W2:Y:S01]  /*0040*/  LDCU.64 UR22, c[0x0][0x358] ;  /* 0x00006b00ff1677ac */ /* 0x000ea20008000a00 */
[----:B------:R-:W3:Y:S01]  /*0050*/  S2R R2, SR_TID.X ;  /* 0x0000000000027919 */ /* 0x000ee20000002100 */
[----:B0-----:R-:W-:-:S09]  /*0060*/  UISETP.GE.AND UP0, UPT, UR5, 0x1, UPT ;  /* 0x000000010500788c */ /* 0x001fd2000bf06270 */
[----:B--2---:R-:W-:Y:S05]  /*0070*/  BRA.U !UP0, `(.L_x_8) ;  /* 0x0000001108007547 */ /* 0x004fea000b800000 */
[----:B------:R-:W0:Y:S01]  /*0080*/  S2R R4, SR_CTAID.Y ;  /* 0x0000000000047919 */ /* 0x000e220000002600 */
[----:B------:R-:W2:Y:S01]  /*0090*/  S2UR UR26, SR_CTAID.X ;  /* 0x00000000001a79c3 */ /* 0x000ea20000002500 */
[----:B------:R-:W-:Y:S01]  /*00a0*/  UISETP.GE.U32.AND UP0, UPT, UR5, 0x10, UPT ;  /* 0x000000100500788c */ /* 0x000fe2000bf06070 */
[----:B------:R-:W-:Y:S01]  /*00b0*/  MOV R28, RZ ;  /* 0x000000ff001c7202 */ /* 0x000fe20000000f00 */
[----:B------:R-:W4:Y:S01]  /*00c0*/  LDCU UR24, c[0x0][0x360] ;  /* 0x00006c00ff1877ac */ /* 0x000f220008000800 */
[----:B------:R-:W-:Y:S01]  /*00d0*/  MOV R15, RZ ;  /* 0x000000ff000f7202 */ /* 0x000fe20000000f00 */
[----:B------:R-:W0:Y:S05]  /*00e0*/  LDCU UR25, c[0x0][0x364] ;  /* 0x00006c80ff1977ac */ /* 0x000e2a0008000800 */
[----:B------:R-:W-:Y:S05]  /*00f0*/  BRA.U !UP0, `(.L_x_9) ;  /* 0x0000000908347547 */ /* 0x000fea000b800000 */
[----:B------:R-:W2:Y:S01]  /*0100*/  LDCU UR27, c[0x0][0x394] ;  /* 0x00007280ff1b77ac */ /* 0x000ea20008000800 */
[----:B------:R-:W5:Y:S01]  /*0110*/  LDC R19, c[0x0][0x398] ;  /* 0x0000e600ff137b82 */ /* 0x000f620000000800 */
[----:B------:R-:W-:Y:S01]  /*0120*/  MOV R28, RZ ;  /* 0x000000ff001c7202 */ /* 0x000fe20000000f00 */
[----:B0---4-:R-:W-:Y:S02]  /*0130*/  UIMAD UR21, UR24, UR25, URZ ;  /* 0x00000019181572a4 */ /* 0x011fe4000f8e02ff */
[----:B------:R-:W-:-:S04]  /*0140*/  ULOP3.LUT UR4, UR5, 0x7ffffff0, URZ, 0xc0, !UPT ;  /* 0x7ffffff005047892 */ /* 0x000fc8000f8ec0ff */
[----:B------:R-:W-:Y:S02]  /*0150*/  UIADD3 UR4, UPT, UPT, -UR4, URZ, URZ ;  /* 0x000000ff04047290 */ /* 0x000fe4000fffe1ff */
[----:B--2---:R-:W-:Y:S02]  /*0160*/  UIADD3 UR6, UPT, UPT, UR26, UR27, URZ ;  /* 0x0000001b1a067290 */ /* 0x004fe4000fffe0ff */
[----:B------:R-:W-:Y:S02]  /*0170*/  ULEA UR7, UR27, UR26, 0x1 ;  /* 0x0000001a1b077291 */ /* 0x000fe4000f8e08ff */
[----:B------:R-:W-:Y:S02]  /*0180*/  UIMAD UR8, UR27, 0x3, UR26 ;  /* 0x000000031b0878a4 */ /* 0x000fe4000f8e021a */
[----:B------:R-:W-:Y:S02]  /*0190*/  ULEA UR9, UR27, UR26, 0x2 ;  /* 0x0000001a1b097291 */ /* 0x000fe4000f8e10ff */
[C-C-:B-----5:R-:W-:Y:S01]  /*01a0*/  IMAD R26, R19.reuse, UR26, R4.reuse ;  /* 0x0000001a131a7c24 */ /* 0x160fe2000f8e0204 */
[----:B------:R-:W-:Y:S01]  /*01b0*/  UIMAD UR10, UR27, 0x5, UR26 ;  /* 0x000000051b0a78a4 */ /* 0x000fe2000f8e021a */
[C---:B------:R-:W-:Y:S01]  /*01c0*/  IMAD R6, R19.reuse, UR21, RZ ;  /* 0x0000001513067c24 */ /* 0x040fe2000f8e02ff */
[----:B------:R-:W-:Y:S01]  /*01d0*/  UIMAD UR11, UR27, 0x6, UR26 ;  /* 0x000000061b0b78a4 */ /* 0x000fe2000f8e021a */
[C-C-:B------:R-:W-:Y:S01]  /*01e0*/  IMAD R3, R19.reuse, UR6, R4.reuse ;  /* 0x0000000613037c24 */ /* 0x140fe2000f8e0204 */
[----:B------:R-:W-:Y:S01]  /*01f0*/  UIMAD UR12, UR27, 0x7, UR26 ;  /* 0x000000071b0c78a4 */ /* 0x000fe2000f8e021a */
[C-C-:B------:R-:W-:Y:S01]  /*0200*/  IMAD R5, R19.reuse, UR7, R4.reuse ;  /* 0x0000000713057c24 */ /* 0x140fe2000f8e0204 */
[----:B------:R-:W-:Y:S01]  /*0210*/  ULEA UR13, UR27, UR26, 0x3 ;  /* 0x0000001a1b0d7291 */ /* 0x000fe2000f8e18ff */
[C-C-:B------:R-:W-:Y:S01]  /*0220*/  IMAD R7, R19.reuse, UR8, R4.reuse ;  /* 0x0000000813077c24 */ /* 0x140fe2000f8e0204 */
[----:B------:R-:W-:Y:S01]  /*0230*/  UIMAD UR14, UR27, 0x9, UR26 ;  /* 0x000000091b0e78a4 */ /* 0x000fe2000f8e021a */
        /* <DEDUP_REMOVED lines=12> */
[----:B------:R-:W-:-:S02]  /*0300*/  IMAD R29, R19, UR15, R4 ;  /* 0x0000000f131d7c24 */ /* 0x000fc4000f8e0204 */
[C-C-:B------:R-:W-:Y:S02]  /*0310*/  IMAD R8, R19.reuse, UR16, R4.reuse ;  /* 0x0000001013087c24 */ /* 0x140fe4000f8e0204 */
[C-C-:B------:R-:W-:Y:S02]  /*0320*/  IMAD R25, R19.reuse, UR17, R4.reuse ;  /* 0x0000001113197c24 */ /* 0x140fe4000f8e0204 */
[C-C-:B------:R-:W-:Y:S02]  /*0330*/  IMAD R23, R19.reuse, UR18, R4.reuse ;  /* 0x0000001213177c24 */ /* 0x140fe4000f8e0204 */
[C-C-:B------:R-:W-:Y:S02]  /*0340*/  IMAD R21, R19.reuse, UR19, R4.reuse ;  /* 0x0000001313157c24 */ /* 0x140fe4000f8e0204 */
[----:B------:R-:W-:Y:S02]  /*0350*/  IMAD R19, R19, UR20, R4 ;  /* 0x0000001413137c24 */ /* 0x000fe4000f8e0204 */
[----:B-1----:R-:W-:-:S02]  /*0360*/  IMAD R26, R26, UR25, R0 ;  /* 0x000000191a1a7c24 */ /* 0x002fc4000f8e0200 */
[--C-:B------:R-:W-:Y:S02]  /*0370*/  IMAD R3, R3, UR25, R0.reuse ;  /* 0x0000001903037c24 */ /* 0x100fe4000f8e0200 */
[--C-:B------:R-:W-:Y:S02]  /*0380*/  IMAD R5, R5, UR25, R0.reuse ;  /* 0x0000001905057c24 */ /* 0x100fe4000f8e0200 */
[--C-:B------:R-:W-:Y:S02]  /*0390*/  IMAD R7, R7, UR25, R0.reuse ;  /* 0x0000001907077c24 */ /* 0x100fe4000f8e0200 */
[--C-:B------:R-:W-:Y:S02]  /*03a0*/  IMAD R9, R9, UR25, R0.reuse ;  /* 0x0000001909097c24 */ /* 0x100fe4000f8e0200 */
[--C-:B------:R-:W-:Y:S02]  /*03b0*/  IMAD R11, R11, UR25, R0.reuse ;  /* 0x000000190b0b7c24 */ /* 0x100fe4000f8e0200 */
[----:B------:R-:W-:-:S02]  /*03c0*/  IMAD R13, R13, UR25, R0 ;  /* 0x000000190d0d7c24 */ /* 0x000fc4000f8e0200 */
        /* <DEDUP_REMOVED lines=8> */
[----:B------:R-:W-:Y:S02]  /*0450*/  IMAD R19, R19, UR25, R0 ;  /* 0x0000001913137c24 */ /* 0x000fe4000f8e0200 */
[----:B------:R-:W-:Y:S02]  /*0460*/  IMAD R6, R6, UR27, RZ ;  /* 0x0000001b06067c24 */ /* 0x000fe4000f8e02ff */
[--C-:B---3--:R-:W-:Y:S02]  /*0470*/  IMAD R26, R26, UR24, R2.reuse ;  /* 0x000000181a1a7c24 */ /* 0x108fe4000f8e0202 */
        /* <DEDUP_REMOVED lines=14> */
[----:B------:R-:W-:-:S07]  /*0560*/  IMAD R16, R19, UR24, R2 ;  /* 0x0000001813107c24 */ /* 0x000fce000f8e0202 */
.L_x_10:
[----:B------:R-:W0:Y:S02]  /*0570*/  LDC.64 R18, c[0x0][0x388] ;  /* 0x0000e200ff127b82 */ /* 0x000e240000000a00 */
[----:B0-----:R-:W-:-:S04]  /*0580*/  IMAD.WIDE.U32 R20, R26, 0x4, R18 ;  /* 0x000000041a147825 */ /* 0x001fc800078e0012 */
[--C-:B------:R-:W-:Y:S02]  /*0590*/  IMAD.WIDE.U32 R22, R3, 0x4, R18.reuse ;  /* 0x0000000403167825 */ /* 0x100fe400078e0012 */
[----:B------:R-:W2:Y:S04]  /*05a0*/  LDG.E R21, desc[UR22][R20.64] ;  /* 0x0000001614157981 */ /* 0x000ea8000c1e1900 */
[----:B------:R-:W3:Y:S01]  /*05b0*/  LDG.E R23, desc[UR22][R22.64] ;  /* 0x0000001616177981 */ /* 0x000ee2000c1e1900 */
[----:B------:R-:W-:-:S06]  /*05c0*/  IMAD.WIDE.U32 R24, R5, 0x4, R18 ;  /* 0x0000000405187825 */ /* 0x000fcc00078e0012 */
[----:B------:R-:W4:Y:S01]  /*05d0*/  LDG.E R25, desc[UR22][R24.64] ;  /* 0x0000001618197981 */ /* 0x000f22000c1e1900 */
[----:B--2---:R-:W-:-:S04]  /*05e0*/  FADD R28, R21, R28 ;  /* 0x0000001c151c7221 */ /* 0x004fc80000000000 */
[----:B---3--:R-:W-:Y:S01]  /*05f0*/  FADD R28, R28, R23 ;  /* 0x000000171c1c7221 */ /* 0x008fe20000000000 */
[----:B------:R-:W-:-:S04]  /*0600*/  IMAD.WIDE.U32 R22, R7, 0x4, R18 ;  /* 0x0000000407167825 */ /* 0x000fc800078e0012 */
[----:B------:R-:W-:Y:S02]  /*0610*/  IMAD.WIDE.U32 R20, R9, 0x4, R18 ;  /* 0x0000000409147825 */ /* 0x000fe400078e0012 */
[----:B------:R-:W2:Y:S02]  /*0620*/  LDG.E R23, desc[UR22][R22.64] ;  /* 0x0000001616177981 */ /* 0x000ea4000c1e1900 */
[----:B----4-:R-:W-:Y:S02]  /*0630*/  FADD R28, R28, R25 ;  /* 0x000000191c1c7221 */ /* 0x010fe40000000000 */
[----:B------:R0:W3:Y:S02]  /*0640*/  LDG.E R25, desc[UR22][R20.64] ;  /* 0x0000001614197981 */ /* 0x0000e4000c1e1900 */
[----:B0-----:R-:W-:-:S06]  /*0650*/  IMAD.WIDE.U32 R20, R11, 0x4, R18 ;  /* 0x000000040b147825 */ /* 0x001fcc00078e0012 */
[----:B------:R-:W4:Y:S01]  /*0660*/  LDG.E R21, desc[UR22][R20.64] ;  /* 0x0000001614157981 */ /* 0x000f22000c1e1900 */
[----:B--2---:R-:W-:-:S04]  /*0670*/  FADD R28, R28, R23 ;  /* 0x000000171c1c7221 */ /* 0x004fc80000000000 */
[----:B---3--:R-:W-:Y:S01]  /*0680*/  FADD R28, R28, R25 ;  /* 0x000000191c1c7221 */ /* 0x008fe20000000000 */
[----:B------:R-:W-:-:S04]  /*0690*/  IMAD.WIDE.U32 R24, R13, 0x4, R18 ;  /* 0x000000040d187825 */ /* 0x000fc800078e0012 */
[----:B------:R-:W-:Y:S02]  /*06a0*/  IMAD.WIDE.U32 R22, R15, 0x4, R18 ;  /* 0x000000040f167825 */ /* 0x000fe400078e0012 */
[----:B------:R-:W2:Y:S04]  /*06b0*/  LDG.E R25, desc[UR22][R24.64] ;  /* 0x0000001618197981 */ /* 0x000ea8000c1e1900 */
[----:B------:R-:W3:Y:S01]  /*06c0*/  LDG.E R23, desc[UR22][R22.64] ;  /* 0x0000001616177981 */ /* 0x000ee2000c1e1900 */
[----:B----4-:R-:W-:Y:S01]  /*06d0*/  FADD R28, R28, R21 ;  /* 0x000000151c1c7221 */ /* 0x010fe20000000000 */
[----:B------:R-:W-:-:S06]  /*06e0*/  IMAD.WIDE.U32 R20, R17, 0x4, R18 ;  /* 0x0000000411147825 */ /* 0x000fcc00078e0012 */
[----:B------:R-:W4:Y:S01]  /*06f0*/  LDG.E R21, desc[UR22][R20.64] ;  /* 0x0000001614157981 */ /* 0x000f22000c1e1900 */
[----:B--2---:R-:W-:-:S04]  /*0700*/  FADD R28, R28, R25 ;  /* 0x000000191c1c7221 */ /* 0x004fc80000000000 */
[----:B---3--:R-:W-:Y:S01]  /*0710*/  FADD R28, R28, R23 ;  /* 0x000000171c1c7221 */ /* 0x008fe20000000000 */
[----:B------:R-:W-:-:S06]  /*0720*/  IMAD.WIDE.U32 R22, R27, 0x4, R18 ;  /* 0x000000041b167825 */ /* 0x000fcc00078e0012 */
[----:B------:R-:W2:Y:S01]  /*0730*/  LDG.E R23, desc[UR22][R22.64] ;  /* 0x0000001616177981 */ /* 0x000ea2000c1e1900 */
[----:B------:R-:W-:-:S04]  /*0740*/  IMAD.WIDE.U32 R24, R29, 0x4, R18 ;  /* 0x000000041d187825 */ /* 0x000fc800078e0012 */
[----:B----4-:R-:W-:Y:S01]  /*0750*/  FADD R28, R28, R21 ;  /* 0x000000151c1c7221 */ /* 0x010fe20000000000 */
[----:B------:R-:W-:Y:S01]  /*0760*/  IMAD.WIDE.U32 R20, R8, 0x4, R18 ;  /* 0x0000000408147825 */ /* 0x000fe200078e0012 */
[----:B------:R-:W3:Y:S03]  /*0770*/  LDG.E R25, desc[UR22][R24.64] ;  /* 0x0000001618197981 */ /* 0x000ee6000c1e1900 */
[----:B--2---:R-:W-:Y:S02]  /*0780*/  FADD R28, R28, R23 ;  /* 0x000000171c1c7221 */ /* 0x004fe40000000000 */
[----:B------:R0:W2:Y:S02]  /*0790*/  LDG.E R23, desc[UR22][R20.64] ;  /* 0x0000001614177981 */ /* 0x0000a4000c1e1900 */
[----:B---3--:R-:W-:Y:S01]  /*07a0*/  FADD R28, R28, R25 ;  /* 0x000000191c1c7221 */ /* 0x008fe20000000000 */
[----:B0-----:R-:W-:-:S04]  /*07b0*/  IMAD.WIDE.U32 R20, R10, 0x4, R18 ;  /* 0x000000040a147825 */ /* 0x001fc800078e0012 */
[----:B------:R-:W-:Y:S02]  /*07c0*/  IMAD.WIDE.U32 R24, R14, 0x4, R18 ;  /* 0x000000040e187825 */ /* 0x000fe400078e0012 */
[----:B------:R-:W3:Y:S04]  /*07d0*/  LDG.E R21, desc[UR22][R20.64] ;  /* 0x0000001614157981 */ /* 0x000ee8000c1e1900 */
[----:B------:R-:W4:Y:S01]  /*07e0*/  LDG.E R25, desc[UR22][R24.64] ;  /* 0x0000001618197981 */ /* 0x000f22000c1e1900 */
[----:B--2---:R-:W-:Y:S01]  /*07f0*/  FADD R28, R28, R23 ;  /* 0x000000171c1c7221 */ /* 0x004fe20000000000 */
[----:B------:R-:W-:-:S04]  /*0800*/  IMAD.WIDE.U32 R22, R12, 0x4, R18 ;  /* 0x000000040c167825 */ /* 0x000fc800078e0012 */
[----:B------:R-:W-:Y:S02]  /*0810*/  IMAD.WIDE.U32 R18, R16, 0x4, R18 ;  /* 0x0000000410127825 */ /* 0x000fe400078e0012 */
[----:B------:R-:W2:Y:S04]  /*0820*/  LDG.E R23, desc[UR22][R22.64] ;  /* 0x0000001616177981 */ /* 0x000ea8000c1e1900 */
[----:B------:R-:W5:Y:S01]  /*0830*/  LDG.E R19, desc[UR22][R18.64] ;  /* 0x0000001612137981 */ /* 0x000f62000c1e1900 */
[----:B------:R-:W-:Y:S01]  /*0840*/  UIADD3 UR4, UPT, UPT, UR4, 0x10, URZ ;  /* 0x0000001004047890 */ /* 0x000fe2000fffe0ff */
[----:B---3--:R-:W-:-:S03]  /*0850*/  FADD R28, R28, R21 ;  /* 0x000000151c1c7221 */ /* 0x008fc60000000000 */
[----:B------:R-:W-:Y:S01]  /*0860*/  UISETP.NE.AND UP0, UPT, UR4, URZ, UPT ;  /* 0x000000ff0400728c */ /* 0x000fe2000bf05270 */
[C---:B------:R-:W-:Y:S02]  /*0870*/  LEA R26, R6.reuse, R26, 0x4 ;  /* 0x0000001a061a7211 */ /* 0x040fe400078e20ff */
[C---:B------:R-:W-:Y:S02]  /*0880*/  LEA R3, R6.reuse, R3, 0x4 ;  /* 0x0000000306037211 */ /* 0x040fe400078e20ff */
[C---:B------:R-:W-:Y:S02]  /*0890*/  LEA R5, R6.reuse, R5, 0x4 ;  /* 0x0000000506057211 */ /* 0x040fe400078e20ff */
[C---:B------:R-:W-:Y:S02]  /*08a0*/  LEA R7, R6.reuse, R7, 0x4 ;  /* 0x0000000706077211 */ /* 0x040fe400078e20ff */
[C---:B------:R-:W-:Y:S02]  /*08b0*/  LEA R9, R6.reuse, R9, 0x4 ;  /* 0x0000000906097211 */ /* 0x040fe400078e20ff */
[----:B------:R-:W-:-:S02]  /*08c0*/  LEA R11, R6, R11, 0x4 ;  /* 0x0000000b060b7211 */ /* 0x000fc400078e20ff */
        /* <DEDUP_REMOVED lines=9> */
[----:B------:R-:W-:Y:S01]  /*0960*/  LEA R16, R6, R16, 0x4 ;  /* 0x0000001006107211 */ /* 0x000fe200078e20ff */
[----:B--2---:R-:W-:-:S04]  /*0970*/  FADD R28, R28, R23 ;  /* 0x000000171c1c7221 */ /* 0x004fc80000000000 */
[----:B----4-:R-:W-:-:S04]  /*0980*/  FADD R28, R28, R25 ;  /* 0x000000191c1c7221 */ /* 0x010fc80000000000 */
[----:B-----5:R-:W-:Y:S01]  /*0990*/  FADD R28, R28, R19 ;  /* 0x000000131c1c7221 */ /* 0x020fe20000000000 */
[----:B------:R-:W-:Y:S06]  /*09a0*/  BRA.U UP0, `(.L_x_10) ;  /* 0xfffffff900f07547 */ /* 0x000fec000b83ffff */
[----:B------:R-:W-:-:S06]  /*09b0*/  ULOP3.LUT UR4, UR5, 0x7ffffff0, URZ, 0xc0, !UPT ;  /* 0x7ffffff005047892 */ /* 0x000fcc000f8ec0ff */
[----:B------:R-:W-:-:S07]  /*09c0*/  MOV R15, UR4 ;  /* 0x00000004000f7c02 */ /* 0x000fce0008000f00 */
.L_x_9:
[----:B------:R-:W-:-:S09]  /*09d0*/  ULOP3.LUT UP0, UR4, UR5, 0xf, URZ, 0xc0, !UPT ;  /* 0x0000000f05047892 */ /* 0x000fd2000f80c0ff */
[----:B------:R-:W-:Y:S05]  /*09e0*/  BRA.U !UP0, `(.L_x_8) ;  /* 0x0000000508a47547 */ /* 0x000fea000b800000 */
[----:B------:R-:W0:Y:S01]  /*09f0*/  LDC R5, c[0x0][0x398] ;  /* 0x0000e600ff057b82 */ /* 0x000e220000000800 */
[----:B------:R-:W-:Y:S02]  /*0a00*/  UISETP.GE.U32.AND UP0, UPT, UR4, 0x8, UPT ;  /* 0x000000080400788c */ /* 0x000fe4000bf06070 */
[----:B------:R-:W-:-:S04]  /*0a10*/  ULOP3.LUT UR6, UR5, 0x7, URZ, 0xc0, !UPT ;  /* 0x0000000705067892 */ /* 0x000fc8000f8ec0ff */
[----:B------:R-:W-:Y:S01]  /*0a20*/  UISETP.NE.AND UP1, UPT, UR6, URZ, UPT ;  /* 0x000000ff0600728c */ /* 0x000fe2000bf25270 */
[----:B------:R-:W5:Y:S01]  /*0a30*/  LDC R14, c[0x0][0x394] ;  /* 0x0000e500ff0e7b82 */ /* 0x000f620000000800 */
[----:B0-2---:R-:W-:Y:S02]  /*0a40*/  IMAD R16, R5, UR26, R4 ;  /* 0x0000001a05107c24 */ /* 0x005fe4000f8e0204 */
[----:B-----5:R-:W-:Y:S01]  /*0a50*/  IMAD R3, R14, R5, RZ ;  /* 0x000000050e037224 */ /* 0x020fe200078e02ff */
[----:B------:R-:W-:Y:S06]  /*0a60*/  BRA.U !UP0, `(.L_x_11) ;  /* 0x0000000108c87547 */ /* 0x000fec000b800000 */
[----:B------:R-:W0:Y:S01]  /*0a70*/  LDC.64 R6, c[0x0][0x388] ;  /* 0x0000e200ff067b82 */ /* 0x000e220000000a00 */
[----:B------:R-:W-:-:S04]  /*0a80*/  IMAD R8, R15, R3, R16 ;  /* 0x000000030f087224 */ /* 0x000fc800078e0210 */
[----:B-1----:R-:W-:Y:S01]  /*0a90*/  IMAD R9, R8, UR25, R0 ;  /* 0x0000001908097c24 */ /* 0x002fe2000f8e0200 */
[----:B------:R-:W-:-:S03]  /*0aa0*/  IADD3 R10, PT, PT, R3, R8, RZ ;  /* 0x00000008030a7210 */ /* 0x000fc60007ffe0ff */
[----:B---34-:R-:W-:Y:S02]  /*0ab0*/  IMAD R9, R9, UR24, R2 ;  /* 0x0000001809097c24 */ /* 0x018fe4000f8e0202 */
[----:B------:R-:W-:Y:S01]  /*0ac0*/  IMAD R11, R10, UR25, R0 ;  /* 0x000000190a0b7c24 */ /* 0x000fe2000f8e0200 */
[----:B------:R-:W-:-:S03]  /*0ad0*/  IADD3 R10, PT, PT, R3, R10, RZ ;  /* 0x0000000a030a7210 */ /* 0x000fc60007ffe0ff */
[----:B------:R-:W-:Y:S01]  /*0ae0*/  IMAD R11, R11, UR24, R2 ;  /* 0x000000180b0b7c24 */ /* 0x000fe2000f8e0202 */
[----:B------:R-:W-:Y:S01]  /*0af0*/  IADD3 R12, PT, PT, R3, R10, RZ ;  /* 0x0000000a030c7210 */ /* 0x000fe20007ffe0ff */
[----:B------:R-:W-:-:S03]  /*0b00*/  IMAD R13, R10, UR25, R0 ;  /* 0x000000190a0d7c24 */ /* 0x000fc6000f8e0200 */
[----:B------:R-:W-:Y:S01]  /*0b10*/  IADD3 R18, PT, PT, R3, R12, RZ ;  /* 0x0000000c03127210 */ /* 0x000fe20007ffe0ff */
[----:B------:R-:W-:Y:S02]  /*0b20*/  IMAD R19, R12, UR25, R0 ;  /* 0x000000190c137c24 */ /* 0x000fe4000f8e0200 */
[----:B------:R-:W-:Y:S02]  /*0b30*/  IMAD R13, R13, UR24, R2 ;  /* 0x000000180d0d7c24 */ /* 0x000fe4000f8e0202 */
[----:B0-----:R-:W-:Y:S01]  /*0b40*/  IMAD.WIDE.U32 R8, R9, 0x4, R6 ;  /* 0x0000000409087825 */ /* 0x001fe200078e0006 */
[----:B------:R-:W-:-:S03]  /*0b50*/  IADD3 R22, PT, PT, R3, R18, RZ ;  /* 0x0000001203167210 */ /* 0x000fc60007ffe0ff */
[----:B------:R-:W-:Y:S01]  /*0b60*/  IMAD.WIDE.U32 R10, R11, 0x4, R6 ;  /* 0x000000040b0a7825 */ /* 0x000fe200078e0006 */
[----:B------:R0:W2:Y:S03]  /*0b70*/  LDG.E R17, desc[UR22][R8.64] ;  /* 0x0000001608117981 */ /* 0x0000a6000c1e1900 */
[----:B------:R-:W-:Y:S01]  /*0b80*/  IMAD R23, R18, UR25, R0 ;  /* 0x0000001912177c24 */ /* 0x000fe2000f8e0200 */
[----:B------:R1:W3:Y:S01]  /*0b90*/  LDG.E R20, desc[UR22][R10.64] ;  /* 0x000000160a147981 */ /* 0x0002e2000c1e1900 */
[----:B------:R-:W-:Y:S02]  /*0ba0*/  IMAD R19, R19, UR24, R2 ;  /* 0x0000001813137c24 */ /* 0x000fe4000f8e0202 */
[----:B------:R-:W-:Y:S01]  /*0bb0*/  IMAD.WIDE.U32 R12, R13, 0x4, R6 ;  /* 0x000000040d0c7825 */ /* 0x000fe200078e0006 */
[----:B------:R-:W-:-:S03]  /*0bc0*/  IADD3 R24, PT, PT, R3, R22, RZ ;  /* 0x0000001603187210 */ /* 0x000fc60007ffe0ff */
[----:B------:R-:W-:Y:S01]  /*0bd0*/  IMAD R23, R23, UR24, R2 ;  /* 0x0000001817177c24 */ /* 0x000fe2000f8e0202 */
[----:B------:R4:W5:Y:S01]  /*0be0*/  LDG.E R21, desc[UR22][R12.64] ;  /* 0x000000160c157981 */ /* 0x000962000c1e1900 */
[----:B------:R-:W-:Y:S02]  /*0bf0*/  IMAD R25, R22, UR25, R0 ;  /* 0x0000001916197c24 */ /* 0x000fe4000f8e0200 */
[----:B------:R-:W-:Y:S01]  /*0c00*/  IMAD.WIDE.U32 R18, R19, 0x4, R6 ;  /* 0x0000000413127825 */ /* 0x000fe200078e0006 */
[----:B------:R-:W-:-:S03]  /*0c10*/  IADD3 R29, PT, PT, R3, R24, RZ ;  /* 0x00000018031d7210 */ /* 0x000fc60007ffe0ff */
[----:B------:R-:W-:Y:S02]  /*0c20*/  IMAD R27, R24, UR25, R0 ;  /* 0x00000019181b7c24 */ /* 0x000fe4000f8e0200 */
[----:B------:R-:W-:Y:S01]  /*0c30*/  IMAD R25, R25, UR24, R2 ;  /* 0x0000001819197c24 */ /* 0x000fe2000f8e0202 */
[----:B------:R-:W5:Y:S01]  /*0c40*/  LDG.E R18, desc[UR22][R18.64] ;  /* 0x0000001612127981 */ /* 0x000f62000c1e1900 */
[----:B0-----:R-:W-:-:S04]  /*0c50*/  IMAD.WIDE.U32 R8, R23, 0x4, R6 ;  /* 0x0000000417087825 */ /* 0x001fc800078e0006 */
[----:B------:R-:W-:Y:S02]  /*0c60*/  IMAD R27, R27, UR24, R2 ;  /* 0x000000181b1b7c24 */ /* 0x000fe4000f8e0202 */
[----:B------:R-:W-:Y:S01]  /*0c70*/  IMAD R29, R29, UR25, R0 ;  /* 0x000000191d1d7c24 */ /* 0x000fe2000f8e0200 */
[----:B------:R-:W5:Y:S01]  /*0c80*/  LDG.E R8, desc[UR22][R8.64] ;  /* 0x0000001608087981 */ /* 0x000f62000c1e1900 */
[----:B-1----:R-:W-:-:S04]  /*0c90*/  IMAD.WIDE.U32 R10, R25, 0x4, R6 ;  /* 0x00000004190a7825 */ /* 0x002fc800078e0006 */
[----:B------:R-:W-:Y:S02]  /*0ca0*/  IMAD R29, R29, UR24, R2 ;  /* 0x000000181d1d7c24 */ /* 0x000fe4000f8e0202 */
[--C-:B----4-:R-:W-:Y:S01]  /*0cb0*/  IMAD.WIDE.U32 R12, R27, 0x4, R6.reuse ;  /* 0x000000041b0c7825 */ /* 0x110fe200078e0006 */
[----:B------:R-:W4:Y:S03]  /*0cc0*/  LDG.E R11, desc[UR22][R10.64] ;  /* 0x000000160a0b7981 */ /* 0x000f26000c1e1900 */
[----:B------:R-:W-:Y:S02]  /*0cd0*/  IMAD.WIDE.U32 R6, R29, 0x4, R6 ;  /* 0x000000041d067825 */ /* 0x000fe400078e0006 */
[----:B------:R-:W4:Y:S04]  /*0ce0*/  LDG.E R13, desc[UR22][R12.64] ;  /* 0x000000160c0d7981 */ /* 0x000f28000c1e1900 */
[----:B------:R-:W4:Y:S01]  /*0cf0*/  LDG.E R7, desc[UR22][R6.64] ;  /* 0x0000001606077981 */ /* 0x000f22000c1e1900 */
[----:B------:R-:W-:Y:S01]  /*0d00*/  IADD3 R15, PT, PT, R15, 0x8, RZ ;  /* 0x000000080f0f7810 */ /* 0x000fe20007ffe0ff */
[----:B--2---:R-:W-:-:S04]  /*0d10*/  FADD R17, R28, R17 ;  /* 0x000000111c117221 */ /* 0x004fc80000000000 */
[----:B---3--:R-:W-:-:S04]  /*0d20*/  FADD R20, R17, R20 ;  /* 0x0000001411147221 */ /* 0x008fc80000000000 */
[----:B-----5:R-:W-:-:S04]  /*0d30*/  FADD R21, R20, R21 ;  /* 0x0000001514157221 */ /* 0x020fc80000000000 */
[----:B------:R-:W-:-:S04]  /*0d40*/  FADD R21, R21, R18 ;  /* 0x0000001215157221 */ /* 0x000fc80000000000 */
[----:B------:R-:W-:-:S04]  /*0d50*/  FADD R8, R21, R8 ;  /* 0x0000000815087221 */ /* 0x000fc80000000000 */
[----:B----4-:R-:W-:-:S04]  /*0d60*/  FADD R8, R8, R11 ;  /* 0x0000000b08087221 */ /* 0x010fc80000000000 */
[----:B------:R-:W-:-:S04]  /*0d70*/  FADD R8, R8, R13 ;  /* 0x0000000d08087221 */ /* 0x000fc80000000000 */
[----:B------:R-:W-:-:S07]  /*0d80*/  FADD R28, R8, R7 ;  /* 0x00000007081c7221 */ /* 0x000fce0000000000 */
.L_x_11:
[----:B------:R-:W-:Y:S05]  /*0d90*/  BRA.U !UP1, `(.L_x_8) ;  /* 0x0000000109b87547 */ /* 0x000fea000b800000 */
[----:B------:R-:W-:Y:S02]  /*0da0*/  UISETP.GE.U32.AND UP0, UPT, UR6, 0x4, UPT ;  /* 0x000000040600788c */ /* 0x000fe4000bf06070 */
[----:B------:R-:W-:-:S04]  /*0db0*/  ULOP3.LUT UR4, UR5, 0x3, URZ, 0xc0, !UPT ;  /* 0x0000000305047892 */ /* 0x000fc8000f8ec0ff */
[----:B------:R-:W-:-:S03]  /*0dc0*/  UISETP.NE.AND UP1, UPT, UR4, URZ, UPT ;  /* 0x000000ff0400728c */ /* 0x000fc6000bf25270 */
[----:B------:R-:W-:Y:S08]  /*0dd0*/  BRA.U !UP0, `(.L_x_12) ;  /* 0x0000000108687547 */ /* 0x000ff0000b800000 */
[----:B------:R-:W0:Y:S01]  /*0de0*/  LDC.64 R6, c[0x0][0x388] ;  /* 0x0000e200ff067b82 */ /* 0x000e220000000a00 */
[----:B------:R-:W-:-:S04]  /*0df0*/  IMAD R16, R15, R3, R16 ;  /* 0x000000030f107224 */ /* 0x000fc800078e0210 */
[----:B-1----:R-:W-:Y:S01]  /*0e00*/  IMAD R9, R16, UR25, R0 ;  /* 0x0000001910097c24 */ /* 0x002fe2000f8e0200 */
[----:B------:R-:W-:-:S03]  /*0e10*/  IADD3 R8, PT, PT, R3, R16, RZ ;  /* 0x0000001003087210 */ /* 0x000fc60007ffe0ff */
[----:B---34-:R-:W-:Y:S01]  /*0e20*/  IMAD R9, R9, UR24, R2 ;  /* 0x0000001809097c24 */ /* 0x018fe2000f8e0202 */
[----:B------:R-:W-:Y:S01]  /*0e30*/  IADD3 R10, PT, PT, R3, R8, RZ ;  /* 0x00000008030a7210 */ /* 0x000fe20007ffe0ff */
[----:B------:R-:W-:-:S03]  /*0e40*/  IMAD R11, R8, UR25, R0 ;  /* 0x00000019080b7c24 */ /* 0x000fc6000f8e0200 */
[----:B------:R-:W-:Y:S01]  /*0e50*/  IADD3 R13, PT, PT, R3, R10, RZ ;  /* 0x0000000a030d7210 */ /* 0x000fe20007ffe0ff */
[----:B------:R-:W-:Y:S02]  /*0e60*/  IMAD R3, R10, UR25, R0 ;  /* 0x000000190a037c24 */ /* 0x000fe4000f8e0200 */
[----:B------:R-:W-:Y:S02]  /*0e70*/  IMAD R11, R11, UR24, R2 ;  /* 0x000000180b0b7c24 */ /* 0x000fe4000f8e0202 */
[----:B------:R-:W-:Y:S02]  /*0e80*/  IMAD R13, R13, UR25, R0 ;  /* 0x000000190d0d7c24 */ /* 0x000fe4000f8e0200 */
[----:B------:R-:W-:Y:S02]  /*0e90*/  IMAD R3, R3, UR24, R2 ;  /* 0x0000001803037c24 */ /* 0x000fe4000f8e0202 */
[----:B0-----:R-:W-:-:S04]  /*0ea0*/  IMAD.WIDE.U32 R8, R9, 0x4, R6 ;  /* 0x0000000409087825 */ /* 0x001fc800078e0006 */
[----:B------:R-:W-:Y:S02]  /*0eb0*/  IMAD.WIDE.U32 R10, R11, 0x4, R6 ;  /* 0x000000040b0a7825 */ /* 0x000fe400078e0006 */
[----:B------:R-:W2:Y:S02]  /*0ec0*/  LDG.E R9, desc[UR22][R8.64] ;  /* 0x0000001608097981 */ /* 0x000ea4000c1e1900 */
[----:B------:R-:W-:Y:S02]  /*0ed0*/  IMAD R17, R13, UR24, R2 ;  /* 0x000000180d117c24 */ /* 0x000fe4000f8e0202 */
[--C-:B------:R-:W-:Y:S01]  /*0ee0*/  IMAD.WIDE.U32 R12, R3, 0x4, R6.reuse ;  /* 0x00000004030c7825 */ /* 0x100fe200078e0006 */
[----:B------:R-:W3:Y:S03]  /*0ef0*/  LDG.E R11, desc[UR22][R10.64] ;  /* 0x000000160a0b7981 */ /* 0x000ee6000c1e1900 */
[----:B------:R-:W-:-:S02]  /*0f00*/  IMAD.WIDE.U32 R6, R17, 0x4, R6 ;  /* 0x0000000411067825 */ /* 0x000fc400078e0006 */
[----:B------:R-:W4:Y:S04]  /*0f10*/  LDG.E R13, desc[UR22][R12.64] ;  /* 0x000000160c0d7981 */ /* 0x000f28000c1e1900 */
[----:B------:R-:W5:Y:S01]  /*0f20*/  LDG.E R7, desc[UR22][R6.64] ;  /* 0x0000001606077981 */ /* 0x000f62000c1e1900 */
[----:B------:R-:W-:Y:S01]  /*0f30*/  IADD3 R15, PT, PT, R15, 0x4, RZ ;  /* 0x000000040f0f7810 */ /* 0x000fe20007ffe0ff */
[----:B--2---:R-:W-:-:S04]  /*0f40*/  FADD R28, R28, R9 ;  /* 0x000000091c1c7221 */ /* 0x004fc80000000000 */
[----:B---3--:R-:W-:-:S04]  /*0f50*/  FADD R28, R28, R11 ;  /* 0x0000000b1c1c7221 */ /* 0x008fc80000000000 */
[----:B----4-:R-:W-:-:S04]  /*0f60*/  FADD R28, R28, R13 ;  /* 0x0000000d1c1c7221 */ /* 0x010fc80000000000 */
[----:B-----5:R-:W-:-:S07]  /*0f70*/  FADD R28, R28, R7 ;  /* 0x000000071c1c7221 */ /* 0x020fce0000000000 */
.L_x_12:
[----:B------:R-:W-:Y:S05]  /*0f80*/  BRA.U !UP1, `(.L_x_8) ;  /* 0x00000001093c7547 */ /* 0x000fea000b800000 */
[----:B------:R-:W0:Y:S01]  /*0f90*/  LDC.64 R6, c[0x0][0x388] ;  /* 0x0000e200ff067b82 */ /* 0x000e220000000a00 */
[----:B------:R-:W-:Y:S01]  /*0fa0*/  IMAD R15, R15, R14, UR26 ;  /* 0x0000001a0f0f7e24 */ /* 0x000fe2000f8e020e */
[----:B----4-:R-:W-:Y:S02]  /*0fb0*/  UIMAD UR5, UR24, UR25, URZ ;  /* 0x00000019180572a4 */ /* 0x010fe4000f8e02ff */
[----:B------:R-:W-:Y:S01]  /*0fc0*/  UIADD3 UR4, UPT, UPT, -UR4, URZ, URZ ;  /* 0x000000ff04047290 */ /* 0x000fe2000fffe1ff */
[----:B------:R-:W-:-:S03]  /*0fd0*/  IMAD R15, R15, R5, R4 ;  /* 0x000000050f0f7224 */ /* 0x000fc600078e0204 */
[----:B------:R-:W-:Y:S02]  /*0fe0*/  IMAD R3, R5, UR5, RZ ;  /* 0x0000000505037c24 */ /* 0x000fe4000f8e02ff */
[----:B-1----:R-:W-:-:S04]  /*0ff0*/  IMAD R15, R15, UR25, R0 ;  /* 0x000000190f0f7c24 */ /* 0x002fc8000f8e0200 */
[----:B---3--:R-:W-:-:S07]  /*1000*/  IMAD R15, R15, UR24, R2 ;  /* 0x000000180f0f7c24 */ /* 0x008fce000f8e0202 */
.L_x_13:
[----:B0-----:R-:W-:-:S06]  /*1010*/  IMAD.WIDE.U32 R4, R15, 0x4, R6 ;  /* 0x000000040f047825 */ /* 0x001fcc00078e0006 */
[----:B------:R-:W2:Y:S01]  /*1020*/  LDG.E R5, desc[UR22][R4.64] ;  /* 0x0000001604057981 */ /* 0x000ea2000c1e1900 */
[----:B------:R-:W-:Y:S01]  /*1030*/  UIADD3 UR4, UPT, UPT, UR4, 0x1, URZ ;  /* 0x0000000104047890 */ /* 0x000fe2000fffe0ff */
[----:B------:R-:W-:-:S03]  /*1040*/  IMAD R15, R3, R14, R15 ;  /* 0x0000000e030f7224 */ /* 0x000fc600078e020f */
[----:B------:R-:W-:Y:S01]  /*1050*/  UISETP.NE.AND UP0, UPT, UR4, URZ, UPT ;  /* 0x000000ff0400728c */ /* 0x000fe2000bf05270 */
[----:B--2---:R-:W-:-:S08]  /*1060*/  FADD R28, R5, R28 ;  /* 0x0000001c051c7221 */ /* 0x004fd00000000000 */
[----:B------:R-:W-:Y:S05]  /*1070*/  BRA.U UP0, `(.L_x_13) ;  /* 0xfffffffd00e47547 */ /* 0x000fea000b83ffff */
.L_x_8:
[----:B------:R-:W5:Y:S01]  /*1080*/  S2R R3, SR_CTAID.Y ;  /* 0x0000000000037919 */ /* 0x000f620000002600 */
[----:B------:R-:W5:Y:S01]  /*1090*/  S2UR UR6, SR_CTAID.X ;  /* 0x00000000000679c3 */ /* 0x000f620000002500 */
[----:B------:R-:W3:Y:S01]  /*10a0*/  LDCU UR4, c[0x0][0x360] ;  /* 0x00006c00ff0477ac */ /* 0x000ee20008000800 */
[----:B------:R-:W1:Y:S06]  /*10b0*/  LDCU UR5, c[0x0][0x364] ;  /* 0x00006c80ff0577ac */ /* 0x000e6c0008000800 */
[----:B------:R-:W5:Y:S08]  /*10c0*/  LDC R6, c[0x0][0x398] ;  /* 0x0000e600ff067b82 */ /* 0x000f700000000800 */
[----:B0-----:R-:W0:Y:S01]  /*10d0*/  LDC.64 R4, c[0x0][0x380] ;  /* 0x0000e000ff047b82 */ /* 0x001e220000000a00 */
[----:B-----5:R-:W-:-:S04]  /*10e0*/  IMAD R3, R6, UR6, R3 ;  /* 0x0000000606037c24 */ /* 0x020fc8000f8e0203 */
[----:B-1----:R-:W-:-:S04]  /*10f0*/  IMAD R3, R3, UR5, R0 ;  /* 0x0000000503037c24 */ /* 0x002fc8000f8e0200 */
[----:B---3--:R-:W-:-:S04]  /*1100*/  IMAD R3, R3, UR4, R2 ;  /* 0x0000000403037c24 */ /* 0x008fc8000f8e0202 */
[----:B0-----:R-:W-:-:S05]  /*1110*/  IMAD.WIDE.U32 R2, R3, 0x4, R4 ;  /* 0x0000000403027825 */ /* 0x001fca00078e0004 */
[----:B------:R-:W-:Y:S01]  /*1120*/  STG.E desc[UR22][R2.64], R28 ;  /* 0x0000001c02007986 */ /* 0x000fe2000c101916 */
[----:B--2-4-:R-:W-:Y:S05]  /*1130*/  EXIT ;  /* 0x000000000000794d */ /* 0x014fea0003800000 */
.L_x_14:
        /* <DEDUP_REMOVED lines=12> */
.L_x_16:


//--------------------- .nv.shared._Z11ew_gpu_mmulPfS_S_iiiiiiii --------------------------
	.section	.nv.shared._Z11ew_gpu_mmulPfS_S_iiiiiiii,"aw",@nobits
	.sectionflags	@""
	.align	4
.nv.shared._Z11ew_gpu_mmulPfS_S_iiiiiiii:
	.zero		4968


//--------------------- .nv.shared.reserved.0     --------------------------
	.section	.nv.shared.reserved.0,"aw",@nobits
	.weak		__nv_reservedSMEM_offset_0_alias
	.size		__nv_reservedSMEM_offset_0_alias, 0, 64
	.other		__nv_reservedSMEM_offset_0_alias,@"STO_CUDA_RESERVED_SHARED STV_DEFAULT"
__nv_reservedSMEM_offset_0_alias:
	.zero		0
	.zero		64


//--------------------- .nv.constant0._Z11ew_gpu_mmulPfS_S_iiiiiiii --------------------------
	.section	.nv.constant0._Z11ew_gpu_mmulPfS_S_iiiiiiii,"a",@progbits
	.sectionflags	@""
	.align	4
.nv.constant0._Z11ew_gpu_mmulPfS_S_iiiiiiii:
	.zero		952


//--------------------- .nv.constant0._Z6red_chPfS_iii --------------------------
	.section	.nv.constant0._Z6red_chPfS_iii,"a",@progbits
	.sectionflags	@""
	.align	4
.nv.constant0._Z6red_chPfS_iii:
	.zero		924


//--------------------- SYMBOLS --------------------------

	.type		.nv.reservedSmem.offset0,@object
	.size		.nv.reservedSmem.offset0,0x4
	.type		.nv.reservedSmem.cap,@object
	.size		.nv.reservedSmem.cap,0x4
